// auto-generated by cutlass_sweep.conv — config: {"arch": "sm_90", "cluster_m": 2, "cluster_n": 1, "conv_kind": "fprop", "dtype": "bf16", "ndim": 3, "tile_k": 32, "tile_m": 256, "tile_n": 64}
#include "cutlass/cutlass.h"
#include "cute/tensor.hpp"
#include "cutlass/kernel_hardware_info.hpp"
#include "cutlass/conv/convolution.h"
#include "cutlass/conv/dispatch_policy.hpp"
#include "cutlass/conv/collective/collective_builder.hpp"
#include "cutlass/conv/kernel/conv_universal.hpp"
#include "cutlass/conv/device/conv_universal_adapter.hpp"
#include "cutlass/epilogue/collective/collective_builder.hpp"

using namespace cute;
using Elem = cutlass::bfloat16_t;
using Acc  = float;
using LayoutAB = cutlass::layout::TensorNDHWC;
using LayoutC  = cutlass::layout::TensorNDHWC;
constexpr auto ConvOp = cutlass::conv::Operator::kFprop;
using TileShape    = Shape<_256, _64, Shape<_32>>;
using ClusterShape = Shape<_2, _1, _1>;

using CollectiveEpilogue = typename cutlass::epilogue::collective::CollectiveBuilder<
    cutlass::arch::Sm90, cutlass::arch::OpClassTensorOp,
    TileShape, ClusterShape,
    cutlass::epilogue::collective::EpilogueTileAuto,
    Acc, Acc,
    Elem, LayoutC, 128 / cutlass::sizeof_bits<Elem>::value,
    Elem, LayoutC, 128 / cutlass::sizeof_bits<Elem>::value,
    cutlass::epilogue::collective::EpilogueScheduleAuto
  >::CollectiveOp;

using CollectiveMainloop = typename cutlass::conv::collective::CollectiveBuilder<
    cutlass::arch::Sm90, cutlass::arch::OpClassTensorOp, ConvOp,
    Elem, LayoutAB, 128 / cutlass::sizeof_bits<Elem>::value,
    Elem, LayoutAB, 128 / cutlass::sizeof_bits<Elem>::value,
    Acc,
    TileShape, ClusterShape,
    cutlass::conv::collective::StageCountAutoCarveout<
        static_cast<int>(sizeof(typename CollectiveEpilogue::SharedStorage))>,
    cutlass::conv::collective::KernelScheduleAuto
  >::CollectiveOp;

using ProblemShape = cutlass::conv::ConvProblemShape<
    ConvOp, CollectiveMainloop::DispatchPolicy::NumSpatialDimensions>;
using ConvKernel = cutlass::conv::kernel::ConvUniversal<
    ProblemShape, CollectiveMainloop, CollectiveEpilogue>;
using Conv = cutlass::conv::device::ConvUniversalAdapter<ConvKernel>;

auto* _anchor = &cutlass::device_kernel<ConvKernel>;


// ===== COMPILED SASS (sm_90a) =====

	.target	sm_90a

	.elftype	@"ET_EXEC"


//--------------------- .note.nv.tkinfo           --------------------------
	.section	.note.nv.tkinfo,"",@"SHT_NOTE"
	.sectionflags	@"SHF_NOTE_NV_TKINFO"
	.tkinfo
        /*0018*/ 	.word	0x00000002
        /*0030*/ 	.string	""
        /*0030*/ 	.string	"ptxas"
        /*0030*/ 	.string	"Cuda compilation tools, release 13.0, V13.0.88"
        /*0030*/ 	.string	"Build cuda_13.0.r13.0/compiler.36424714_0"
        /*0030*/ 	.string	"-arch sm_90a -m 64 "



//--------------------- .note.nv.cuinfo           --------------------------
	.section	.note.nv.cuinfo,"",@"SHT_NOTE"
	.sectionflags	@"SHF_NOTE_NV_CUINFO"
        /*0018*/ 	.short	0x0002
        /*001a*/ 	.short	0x005a
        /*001c*/ 	.short	0x0082
	.zero		2


//--------------------- .nv.info                  --------------------------
	.section	.nv.info,"",@"SHT_CUDA_INFO"
	.align	4


	//----- nvinfo : EIATTR_REGCOUNT
	.align		4
        /*0000*/ 	.byte	0x04, 0x2f
        /*0002*/ 	.short	(.L_12 - .L_11)
	.align		4
.L_11:
        /*0004*/ 	.word	index@(_ZN7cutlass13device_kernelINS_4conv6kernel13ConvUniversalINS1_16ConvProblemShapeILNS1_8OperatorE0ELi3EEENS1_10collective14CollectiveConvINS1_46MainloopSm90TmaGmmaWarpSpecializedImplicitGemmILS5_0ELi11ELi3EN4cute5tupleIJNSA_1CILi2EEENSC_ILi1EEESE_EEENS1_36KernelImplicitTmaWarpSpecializedSm90ELi1EEENSB_IJNSC_ILi256EEENSC_ILi64EEENSB_IJNSC_ILi32EEEEEEEEENS_10bfloat16_tESN_NSA_8TiledMMAINSA_8MMA_AtomIJNSA_4SM904GMMA27MMA_64x64x16_F32BF16BF16_SSILNSR_5MajorE0ELST_0ELNSR_7ScaleInE1ELSU_1EEEEEENSA_6LayoutINSB_IJSE_SE_SE_EEENSB_IJNSC_ILi0EEESZ_SZ_EEEEENSB_IJNSA_10UnderscoreES12_S12_EEEEENS7_6detail26Sm90ImplicitGemmTileTraitsINSA_20SM90_TMA_LOAD_IM2COLENSA_14ComposedLayoutINSA_7SwizzleILi2ELi4ELi3EEENSA_18smem_ptr_flag_bitsILi16EEENSX_INSB_IJNSB_IJNSC_ILi8EEESK_EEENSB_IJSK_SE_EEENSB_IJSE_NSC_ILi11EEEEEEEEENSB_IJNSB_IJSK_SI_EEENSB_IJSE_SZ_EEENSB_IJSZ_NSC_ILi8192EEEEEEEEEEEEEvEENS16_INSA_23SM90_TMA_LOAD_MULTICASTENS18_IS1A_S1C_NSX_INSB_IJNSB_IJS1D_S1D_EEES1F_S1H_EEENSB_IJS1J_S1K_NSB_IJSZ_NSC_ILi2048EEEEEEEEEEEEEvEEEENS_8epilogue10collective6detail29Sm90TmaWarpSpecializedAdapterINS22_15DefaultEpilogueISN_NSB_IJNSB_IJllllEEESE_SZ_EEES27_NS21_6thread17LinearCombinationISN_Li1EffLNS28_9ScaleType4KindE0ELNS_15FloatRoundStyleE2ESN_EENS_4gemm15EpilogueDefaultEEEEEvvEEEEvNT_6ParamsE)
        /*0008*/ 	.word	0x0000009a


	//----- nvinfo : EIATTR_FRAME_SIZE
	.align		4
.L_12:
        /*000c*/ 	.byte	0x04, 0x11
        /*000e*/ 	.short	(.L_14 - .L_13)
	.align		4
.L_13:
        /*0010*/ 	.word	index@(_ZN7cutlass13device_kernelINS_4conv6kernel13ConvUniversalINS1_16ConvProblemShapeILNS1_8OperatorE0ELi3EEENS1_10collective14CollectiveConvINS1_46MainloopSm90TmaGmmaWarpSpecializedImplicitGemmILS5_0ELi11ELi3EN4cute5tupleIJNSA_1CILi2EEENSC_ILi1EEESE_EEENS1_36KernelImplicitTmaWarpSpecializedSm90ELi1EEENSB_IJNSC_ILi256EEENSC_ILi64EEENSB_IJNSC_ILi32EEEEEEEEENS_10bfloat16_tESN_NSA_8TiledMMAINSA_8MMA_AtomIJNSA_4SM904GMMA27MMA_64x64x16_F32BF16BF16_SSILNSR_5MajorE0ELST_0ELNSR_7ScaleInE1ELSU_1EEEEEENSA_6LayoutINSB_IJSE_SE_SE_EEENSB_IJNSC_ILi0EEESZ_SZ_EEEEENSB_IJNSA_10UnderscoreES12_S12_EEEEENS7_6detail26Sm90ImplicitGemmTileTraitsINSA_20SM90_TMA_LOAD_IM2COLENSA_14ComposedLayoutINSA_7SwizzleILi2ELi4ELi3EEENSA_18smem_ptr_flag_bitsILi16EEENSX_INSB_IJNSB_IJNSC_ILi8EEESK_EEENSB_IJSK_SE_EEENSB_IJSE_NSC_ILi11EEEEEEEEENSB_IJNSB_IJSK_SI_EEENSB_IJSE_SZ_EEENSB_IJSZ_NSC_ILi8192EEEEEEEEEEEEEvEENS16_INSA_23SM90_TMA_LOAD_MULTICASTENS18_IS1A_S1C_NSX_INSB_IJNSB_IJS1D_S1D_EEES1F_S1H_EEENSB_IJS1J_S1K_NSB_IJSZ_NSC_ILi2048EEEEEEEEEEEEEvEEEENS_8epilogue10collective6detail29Sm90TmaWarpSpecializedAdapterINS22_15DefaultEpilogueISN_NSB_IJNSB_IJllllEEESE_SZ_EEES27_NS21_6thread17LinearCombinationISN_Li1EffLNS28_9ScaleType4KindE0ELNS_15FloatRoundStyleE2ESN_EENS_4gemm15EpilogueDefaultEEEEEvvEEEEvNT_6ParamsE)
        /*0014*/ 	.word	0x00000000


	//----- nvinfo : EIATTR_MIN_STACK_SIZE
	.align		4
.L_14:
        /*0018*/ 	.byte	0x04, 0x12
        /*001a*/ 	.short	(.L_16 - .L_15)
	.align		4
.L_15:
        /*001c*/ 	.word	index@(_ZN7cutlass13device_kernelINS_4conv6kernel13ConvUniversalINS1_16ConvProblemShapeILNS1_8OperatorE0ELi3EEENS1_10collective14CollectiveConvINS1_46MainloopSm90TmaGmmaWarpSpecializedImplicitGemmILS5_0ELi11ELi3EN4cute5tupleIJNSA_1CILi2EEENSC_ILi1EEESE_EEENS1_36KernelImplicitTmaWarpSpecializedSm90ELi1EEENSB_IJNSC_ILi256EEENSC_ILi64EEENSB_IJNSC_ILi32EEEEEEEEENS_10bfloat16_tESN_NSA_8TiledMMAINSA_8MMA_AtomIJNSA_4SM904GMMA27MMA_64x64x16_F32BF16BF16_SSILNSR_5MajorE0ELST_0ELNSR_7ScaleInE1ELSU_1EEEEEENSA_6LayoutINSB_IJSE_SE_SE_EEENSB_IJNSC_ILi0EEESZ_SZ_EEEEENSB_IJNSA_10UnderscoreES12_S12_EEEEENS7_6detail26Sm90ImplicitGemmTileTraitsINSA_20SM90_TMA_LOAD_IM2COLENSA_14ComposedLayoutINSA_7SwizzleILi2ELi4ELi3EEENSA_18smem_ptr_flag_bitsILi16EEENSX_INSB_IJNSB_IJNSC_ILi8EEESK_EEENSB_IJSK_SE_EEENSB_IJSE_NSC_ILi11EEEEEEEEENSB_IJNSB_IJSK_SI_EEENSB_IJSE_SZ_EEENSB_IJSZ_NSC_ILi8192EEEEEEEEEEEEEvEENS16_INSA_23SM90_TMA_LOAD_MULTICASTENS18_IS1A_S1C_NSX_INSB_IJNSB_IJS1D_S1D_EEES1F_S1H_EEENSB_IJS1J_S1K_NSB_IJSZ_NSC_ILi2048EEEEEEEEEEEEEvEEEENS_8epilogue10collective6detail29Sm90TmaWarpSpecializedAdapterINS22_15DefaultEpilogueISN_NSB_IJNSB_IJllllEEESE_SZ_EEES27_NS21_6thread17LinearCombinationISN_Li1EffLNS28_9ScaleType4KindE0ELNS_15FloatRoundStyleE2ESN_EENS_4gemm15EpilogueDefaultEEEEEvvEEEEvNT_6ParamsE)
        /*0020*/ 	.word	0x00000000
.L_16:


//--------------------- .nv.compat                --------------------------
	.section	.nv.compat,"",@"SHT_CUDA_COMPAT_INFO"
	.align	4
        /*0000*/ 	.byte	0x02, 0x09, 0x01, 0x00, 0x02, 0x02, 0x04, 0x00, 0x02, 0x05, 0x05, 0x00, 0x03, 0x07, 0x01, 0x01
        /*0010*/ 	.byte	0x02, 0x03, 0x01, 0x00, 0x02, 0x06, 0x01, 0x00, 0x04, 0x0b, 0x08, 0x00, 0x00, 0x00, 0x00, 0x00
        /*0020*/ 	.byte	0x00, 0x00, 0x00, 0x00


//--------------------- .nv.info._ZN7cutlass13device_kernelINS_4conv6kernel13ConvUniversalINS1_16ConvProblemShapeILNS1_8OperatorE0ELi3EEENS1_10collective14CollectiveConvINS1_46MainloopSm90TmaGmmaWarpSpecializedImplicitGemmILS5_0ELi11ELi3EN4cute5tupleIJNSA_1CILi2EEENSC_ILi1EEESE_EEENS1_36KernelImplicitTmaWarpSpecializedSm90ELi1EEENSB_IJNSC_ILi256EEENSC_ILi64EEENSB_IJNSC_ILi32EEEEEEEEENS_10bfloat16_tESN_NSA_8TiledMMAINSA_8MMA_AtomIJNSA_4SM904GMMA27MMA_64x64x16_F32BF16BF16_SSILNSR_5MajorE0ELST_0ELNSR_7ScaleInE1ELSU_1EEEEEENSA_6LayoutINSB_IJSE_SE_SE_EEENSB_IJNSC_ILi0EEESZ_SZ_EEEEENSB_IJNSA_10UnderscoreES12_S12_EEEEENS7_6detail26Sm90ImplicitGemmTileTraitsINSA_20SM90_TMA_LOAD_IM2COLENSA_14ComposedLayoutINSA_7SwizzleILi2ELi4ELi3EEENSA_18smem_ptr_flag_bitsILi16EEENSX_INSB_IJNSB_IJNSC_ILi8EEESK_EEENSB_IJSK_SE_EEENSB_IJSE_NSC_ILi11EEEEEEEEENSB_IJNSB_IJSK_SI_EEENSB_IJSE_SZ_EEENSB_IJSZ_NSC_ILi8192EEEEEEEEEEEEEvEENS16_INSA_23SM90_TMA_LOAD_MULTICASTENS18_IS1A_S1C_NSX_INSB_IJNSB_IJS1D_S1D_EEES1F_S1H_EEENSB_IJS1J_S1K_NSB_IJSZ_NSC_ILi2048EEEEEEEEEEEEEvEEEENS_8epilogue10collective6detail29Sm90TmaWarpSpecializedAdapterINS22_15DefaultEpilogueISN_NSB_IJNSB_IJllllEEESE_SZ_EEES27_NS21_6thread17LinearCombinationISN_Li1EffLNS28_9ScaleType4KindE0ELNS_15FloatRoundStyleE2ESN_EENS_4gemm15EpilogueDefaultEEEEEvvEEEEvNT_6ParamsE --------------------------
	.section	.nv.info._ZN7cutlass13device_kernelINS_4conv6kernel13ConvUniversalINS1_16ConvProblemShapeILNS1_8OperatorE0ELi3EEENS1_10collective14CollectiveConvINS1_46MainloopSm90TmaGmmaWarpSpecializedImplicitGemmILS5_0ELi11ELi3EN4cute5tupleIJNSA_1CILi2EEENSC_ILi1EEESE_EEENS1_36KernelImplicitTmaWarpSpecializedSm90ELi1EEENSB_IJNSC_ILi256EEENSC_ILi64EEENSB_IJNSC_ILi32EEEEEEEEENS_10bfloat16_tESN_NSA_8TiledMMAINSA_8MMA_AtomIJNSA_4SM904GMMA27MMA_64x64x16_F32BF16BF16_SSILNSR_5MajorE0ELST_0ELNSR_7ScaleInE1ELSU_1EEEEEENSA_6LayoutINSB_IJSE_SE_SE_EEENSB_IJNSC_ILi0EEESZ_SZ_EEEEENSB_IJNSA_10UnderscoreES12_S12_EEEEENS7_6detail26Sm90ImplicitGemmTileTraitsINSA_20SM90_TMA_LOAD_IM2COLENSA_14ComposedLayoutINSA_7SwizzleILi2ELi4ELi3EEENSA_18smem_ptr_flag_bitsILi16EEENSX_INSB_IJNSB_IJNSC_ILi8EEESK_EEENSB_IJSK_SE_EEENSB_IJSE_NSC_ILi11EEEEEEEEENSB_IJNSB_IJSK_SI_EEENSB_IJSE_SZ_EEENSB_IJSZ_NSC_ILi8192EEEEEEEEEEEEEvEENS16_INSA_23SM90_TMA_LOAD_MULTICASTENS18_IS1A_S1C_NSX_INSB_IJNSB_IJS1D_S1D_EEES1F_S1H_EEENSB_IJS1J_S1K_NSB_IJSZ_NSC_ILi2048EEEEEEEEEEEEEvEEEENS_8epilogue10collective6detail29Sm90TmaWarpSpecializedAdapterINS22_15DefaultEpilogueISN_NSB_IJNSB_IJllllEEESE_SZ_EEES27_NS21_6thread17LinearCombinationISN_Li1EffLNS28_9ScaleType4KindE0ELNS_15FloatRoundStyleE2ESN_EENS_4gemm15EpilogueDefaultEEEEEvvEEEEvNT_6ParamsE,"",@"SHT_CUDA_INFO"
	.sectionflags	@""
	.align	4


	//----- nvinfo : EIATTR_CUDA_API_VERSION
	.align		4
        /*0000*/ 	.byte	0x04, 0x37
        /*0002*/ 	.short	(.L_18 - .L_17)
.L_17:
        /*0004*/ 	.word	0x00000082


	//----- nvinfo : EIATTR_KPARAM_INFO
	.align		4
.L_18:
        /*0008*/ 	.byte	0x04, 0x17
        /*000a*/ 	.short	(.L_20 - .L_19)
.L_19:
        /*000c*/ 	.word	0x00000000
        /*0010*/ 	.short	0x0000
        /*0012*/ 	.short	0x0070
        /*0014*/ 	.byte	0x00, 0xf0, 0x01, 0x10


	//----- nvinfo : EIATTR_SPARSE_MMA_MASK
	.align		4
.L_20:
        /*0018*/ 	.byte	0x03, 0x50
        /*001a*/ 	.short	0x0000


	//----- nvinfo : EIATTR_MAXREG_COUNT
	.align		4
        /*001c*/ 	.byte	0x03, 0x1b
        /*001e*/ 	.short	0x00ff


	//----- nvinfo : EIATTR_NUM_BARRIERS
	.align		4
        /*0020*/ 	.byte	0x02, 0x4c
        /*0022*/ 	.byte	0x01
	.zero		1


	//----- nvinfo : EIATTR_MERCURY_ISA_VERSION
	.align		4
        /*0024*/ 	.byte	0x03, 0x5f
        /*0026*/ 	.short	0x0101


	//----- nvinfo : EIATTR_COOP_GROUP_MASK_REGIDS
	.align		4
        /*0028*/ 	.byte	0x04, 0x29
        /*002a*/ 	.short	(.L_22 - .L_21)


	//   ....[0]....
.L_21:
        /*002c*/ 	.word	0xffffffff


	//   ....[1]....
        /*0030*/ 	.word	0xffffffff


	//   ....[2]....
        /*0034*/ 	.word	0xffffffff


	//   ....[3]....
        /*0038*/ 	.word	0xffffffff


	//----- nvinfo : EIATTR_COOP_GROUP_INSTR_OFFSETS
	.align		4
.L_22:
        /*003c*/ 	.byte	0x04, 0x28
        /*003e*/ 	.short	(.L_24 - .L_23)


	//   ....[0]....
.L_23:
        /*0040*/ 	.word	0x00000070


	//   ....[1]....
        /*0044*/ 	.word	0x00000080


	//   ....[2]....
        /*0048*/ 	.word	0x00000140


	//   ....[3]....
        /*004c*/ 	.word	0x000007b0


	//----- nvinfo : EIATTR_MBARRIER_INSTR_OFFSETS
	.align		4
.L_24:
        /*0050*/ 	.byte	0x04, 0x39
        /*0052*/ 	.short	(.L_26 - .L_25)


	//   ....[0]....
.L_25:
        /*0054*/ 	.word	0x00000310
        /*0058*/ 	.word	0x000000ff
        /*005c*/ 	.word	0x00037000
        /*0060*/ 	.short	0x0100
        /*0062*/ 	.byte	0x08
	.zero		1


	//   ....[1]....
        /*0064*/ 	.word	0x00000320
        /*0068*/ 	.word	0x000000ff
        /*006c*/ 	.word	0x00037058
        /*0070*/ 	.short	0x0100
        /*0072*/ 	.byte	0x08
	.zero		1


	//   ....[2]....
        /*0074*/ 	.word	0x00000330
        /*0078*/ 	.word	0x000000ff
        /*007c*/ 	.word	0x00037008
        /*0080*/ 	.short	0x0100
        /*0082*/ 	.byte	0x08
	.zero		1


	//   ....[3]....
        /*0084*/ 	.word	0x00000340
        /*0088*/ 	.word	0x000000ff
        /*008c*/ 	.word	0x00037060
        /*0090*/ 	.short	0x0100
        /*0092*/ 	.byte	0x08
	.zero		1


	//   ....[4]....
        /*0094*/ 	.word	0x00000350
        /*0098*/ 	.word	0x000000ff
        /*009c*/ 	.word	0x00037010
        /*00a0*/ 	.short	0x0100
        /*00a2*/ 	.byte	0x08
	.zero		1


	//   ....[5]....
        /*00a4*/ 	.word	0x00000360
        /*00a8*/ 	.word	0x000000ff
        /*00ac*/ 	.word	0x00037068
        /*00b0*/ 	.short	0x0100
        /*00b2*/ 	.byte	0x08
	.zero		1


	//   ....[6]....
        /*00b4*/ 	.word	0x00000370
        /*00b8*/ 	.word	0x000000ff
        /*00bc*/ 	.word	0x00037018
        /*00c0*/ 	.short	0x0100
        /*00c2*/ 	.byte	0x08
	.zero		1


	//   ....[7]....
        /*00c4*/ 	.word	0x00000380
        /*00c8*/ 	.word	0x000000ff
        /*00cc*/ 	.word	0x00037070
        /*00d0*/ 	.short	0x0100
        /*00d2*/ 	.byte	0x08
	.zero		1


	//   ....[8]....
        /*00d4*/ 	.word	0x00000390
        /*00d8*/ 	.word	0x000000ff
        /*00dc*/ 	.word	0x00037020
        /*00e0*/ 	.short	0x0100
        /*00e2*/ 	.byte	0x08
	.zero		1


	//   ....[9]....
        /*00e4*/ 	.word	0x000003a0
        /*00e8*/ 	.word	0x000000ff
        /*00ec*/ 	.word	0x00037078
        /*00f0*/ 	.short	0x0100
        /*00f2*/ 	.byte	0x08
	.zero		1


	//   ....[10]....
        /*00f4*/ 	.word	0x000003b0
        /*00f8*/ 	.word	0x000000ff
        /*00fc*/ 	.word	0x00037028
        /*0100*/ 	.short	0x0100
        /*0102*/ 	.byte	0x08
	.zero		1


	//   ....[11]....
        /*0104*/ 	.word	0x000003c0
        /*0108*/ 	.word	0x000000ff
        /*010c*/ 	.word	0x00037080
        /*0110*/ 	.short	0x0100
        /*0112*/ 	.byte	0x08
	.zero		1


	//   ....[12]....
        /*0114*/ 	.word	0x000003d0
        /*0118*/ 	.word	0x000000ff
        /*011c*/ 	.word	0x00037030
        /*0120*/ 	.short	0x0100
        /*0122*/ 	.byte	0x08
	.zero		1


	//   ....[13]....
        /*0124*/ 	.word	0x000003e0
        /*0128*/ 	.word	0x000000ff
        /*012c*/ 	.word	0x00037088
        /*0130*/ 	.short	0x0100
        /*0132*/ 	.byte	0x08
	.zero		1


	//   ....[14]....
        /*0134*/ 	.word	0x000003f0
        /*0138*/ 	.word	0x000000ff
        /*013c*/ 	.word	0x00037038
        /*0140*/ 	.short	0x0100
        /*0142*/ 	.byte	0x08
	.zero		1


	//   ....[15]....
        /*0144*/ 	.word	0x00000400
        /*0148*/ 	.word	0x000000ff
        /*014c*/ 	.word	0x00037090
        /*0150*/ 	.short	0x0100
        /*0152*/ 	.byte	0x08
	.zero		1


	//   ....[16]....
        /*0154*/ 	.word	0x00000410
        /*0158*/ 	.word	0x000000ff
        /*015c*/ 	.word	0x00037040
        /*0160*/ 	.short	0x0100
        /*0162*/ 	.byte	0x08
	.zero		1


	//   ....[17]....
        /*0164*/ 	.word	0x00000420
        /*0168*/ 	.word	0x000000ff
        /*016c*/ 	.word	0x00037098
        /*0170*/ 	.short	0x0100
        /*0172*/ 	.byte	0x08
	.zero		1


	//   ....[18]....
        /*0174*/ 	.word	0x00000430
        /*0178*/ 	.word	0x000000ff
        /*017c*/ 	.word	0x00037048
        /*0180*/ 	.short	0x0100
        /*0182*/ 	.byte	0x08
	.zero		1


	//   ....[19]....
        /*0184*/ 	.word	0x00000440
        /*0188*/ 	.word	0x000000ff
        /*018c*/ 	.word	0x000370a0
        /*0190*/ 	.short	0x0100
        /*0192*/ 	.byte	0x08
	.zero		1


	//   ....[20]....
        /*0194*/ 	.word	0x00000450
        /*0198*/ 	.word	0x000000ff
        /*019c*/ 	.word	0x00037050
        /*01a0*/ 	.short	0x0100
        /*01a2*/ 	.byte	0x08
	.zero		1


	//   ....[21]....
        /*01a4*/ 	.word	0x00000460
        /*01a8*/ 	.word	0x000000ff
        /*01ac*/ 	.word	0x000370a8
        /*01b0*/ 	.short	0x0100
        /*01b2*/ 	.byte	0x08
	.zero		1


	//   ....[22]....
        /*01b4*/ 	.word	0x00001020
        /*01b8*/ 	.word	0x00000008
        /*01bc*/ 	.word	0x00037000
        /*01c0*/ 	.short	0x010a
        /*01c2*/ 	.byte	0x3f
	.zero		1


	//   ....[23]....
        /*01c4*/ 	.word	0x000014a0
        /*01c8*/ 	.word	0x0000000a
        /*01cc*/ 	.word	0x00037000
        /*01d0*/ 	.short	0x010a
        /*01d2*/ 	.byte	0x3f
	.zero		1


	//   ....[24]....
        /*01d4*/ 	.word	0x000017a0
        /*01d8*/ 	.word	0x00000009
        /*01dc*/ 	.word	0x00000000
        /*01e0*/ 	.short	0x0101
        /*01e2*/ 	.byte	0x3f
	.zero		1


	//   ....[25]....
        /*01e4*/ 	.word	0x000019d0
        /*01e8*/ 	.word	0x00000005
        /*01ec*/ 	.word	0x00000000
        /*01f0*/ 	.short	0x0101
        /*01f2*/ 	.byte	0x3f
	.zero		1


	//   ....[26]....
        /*01f4*/ 	.word	0x0000c040
        /*01f8*/ 	.word	0x0000000d
        /*01fc*/ 	.word	0x00037058
        /*0200*/ 	.short	0x010a
        /*0202*/ 	.byte	0x3f
	.zero		1


	//   ....[27]....
        /*0204*/ 	.word	0x0000c850
        /*0208*/ 	.word	0x00000003
        /*020c*/ 	.word	0x00000000
        /*0210*/ 	.short	0x010a
        /*0212*/ 	.byte	0x3f
	.zero		1


	//   ....[28]....
        /*0214*/ 	.word	0x0000c900
        /*0218*/ 	.word	0x00000000
        /*021c*/ 	.word	0x00000000
        /*0220*/ 	.short	0x010a
        /*0222*/ 	.byte	0x3f
	.zero		1


	//   ....[29]....
        /*0224*/ 	.word	0x0000c9b0
        /*0228*/ 	.word	0x00000000
        /*022c*/ 	.word	0x00000000
        /*0230*/ 	.short	0x010a
        /*0232*/ 	.byte	0x3f
	.zero		1


	//   ....[30]....
        /*0234*/ 	.word	0x0000ca60
        /*0238*/ 	.word	0x00000000
        /*023c*/ 	.word	0x00000000
        /*0240*/ 	.short	0x010a
        /*0242*/ 	.byte	0x3f
	.zero		1


	//   ....[31]....
        /*0244*/ 	.word	0x0000cb10
        /*0248*/ 	.word	0x00000000
        /*024c*/ 	.word	0x00000000
        /*0250*/ 	.short	0x010a
        /*0252*/ 	.byte	0x3f
	.zero		1


	//   ....[32]....
        /*0254*/ 	.word	0x0000cbc0
        /*0258*/ 	.word	0x00000000
        /*025c*/ 	.word	0x00000000
        /*0260*/ 	.short	0x010a
        /*0262*/ 	.byte	0x3f
	.zero		1


	//   ....[33]....
        /*0264*/ 	.word	0x0000cc70
        /*0268*/ 	.word	0x00000000
        /*026c*/ 	.word	0x00000000
        /*0270*/ 	.short	0x010a
        /*0272*/ 	.byte	0x3f
	.zero		1


	//   ....[34]....
        /*0274*/ 	.word	0x0000cd20
        /*0278*/ 	.word	0x00000000
        /*027c*/ 	.word	0x00000000
        /*0280*/ 	.short	0x010a
        /*0282*/ 	.byte	0x3f
	.zero		1


	//   ....[35]....
        /*0284*/ 	.word	0x0000cdd0
        /*0288*/ 	.word	0x00000000
        /*028c*/ 	.word	0x00000000
        /*0290*/ 	.short	0x010a
        /*0292*/ 	.byte	0x3f
	.zero		1


	//   ....[36]....
        /*0294*/ 	.word	0x0000ce80
        /*0298*/ 	.word	0x00000000
        /*029c*/ 	.word	0x00000000
        /*02a0*/ 	.short	0x010a
        /*02a2*/ 	.byte	0x3f
	.zero		1


	//   ....[37]....
        /*02a4*/ 	.word	0x0000cf30
        /*02a8*/ 	.word	0x00000005
        /*02ac*/ 	.word	0x00000000
        /*02b0*/ 	.short	0x010a
        /*02b2*/ 	.byte	0x3f
	.zero		1


	//----- nvinfo : EIATTR_NUM_MBARRIERS
	.align		4
.L_26:
        /*02b4*/ 	.byte	0x03, 0x38
        /*02b6*/ 	.short	0x0016


	//----- nvinfo : EIATTR_EXIT_INSTR_OFFSETS
	.align		4
        /*02b8*/ 	.byte	0x04, 0x1c
        /*02ba*/ 	.short	(.L_28 - .L_27)


	//   ....[0]....
.L_27:
        /*02bc*/ 	.word	0x00000b50


	//   ....[1]....
        /*02c0*/ 	.word	0x00001ad0


	//   ....[2]....
        /*02c4*/ 	.word	0x00008b70


	//   ....[3]....
        /*02c8*/ 	.word	0x00008bb0


	//   ....[4]....
        /*02cc*/ 	.word	0x0000be00


	//   ....[5]....
        /*02d0*/ 	.word	0x0000be40


	//   ....[6]....
        /*02d4*/ 	.word	0x0000be60


	//   ....[7]....
        /*02d8*/ 	.word	0x0000c740


	//   ....[8]....
        /*02dc*/ 	.word	0x0000cf60


	//----- nvinfo : EIATTR_MAX_THREADS
	.align		4
.L_28:
        /*02e0*/ 	.byte	0x04, 0x05
        /*02e2*/ 	.short	(.L_30 - .L_29)
.L_29:
        /*02e4*/ 	.word	0x00000100
        /*02e8*/ 	.word	0x00000001
        /*02ec*/ 	.word	0x00000001


	//----- nvinfo : EIATTR_CRS_STACK_SIZE
	.align		4
.L_30:
        /*02f0*/ 	.byte	0x04, 0x1e
        /*02f2*/ 	.short	(.L_32 - .L_31)
.L_31:
        /*02f4*/ 	.word	0x00000000


	//----- nvinfo : EIATTR_CBANK_PARAM_SIZE
	.align		4
.L_32:
        /*02f8*/ 	.byte	0x03, 0x19
        /*02fa*/ 	.short	0x0470


	//----- nvinfo : EIATTR_PARAM_CBANK
	.align		4
        /*02fc*/ 	.byte	0x04, 0x0a
        /*02fe*/ 	.short	(.L_34 - .L_33)
	.align		4
.L_33:
        /*0300*/ 	.word	index@(.nv.constant0._ZN7cutlass13device_kernelINS_4conv6kernel13ConvUniversalINS1_16ConvProblemShapeILNS1_8OperatorE0ELi3EEENS1_10collective14CollectiveConvINS1_46MainloopSm90TmaGmmaWarpSpecializedImplicitGemmILS5_0ELi11ELi3EN4cute5tupleIJNSA_1CILi2EEENSC_ILi1EEESE_EEENS1_36KernelImplicitTmaWarpSpecializedSm90ELi1EEENSB_IJNSC_ILi256EEENSC_ILi64EEENSB_IJNSC_ILi32EEEEEEEEENS_10bfloat16_tESN_NSA_8TiledMMAINSA_8MMA_AtomIJNSA_4SM904GMMA27MMA_64x64x16_F32BF16BF16_SSILNSR_5MajorE0ELST_0ELNSR_7ScaleInE1ELSU_1EEEEEENSA_6LayoutINSB_IJSE_SE_SE_EEENSB_IJNSC_ILi0EEESZ_SZ_EEEEENSB_IJNSA_10UnderscoreES12_S12_EEEEENS7_6detail26Sm90ImplicitGemmTileTraitsINSA_20SM90_TMA_LOAD_IM2COLENSA_14ComposedLayoutINSA_7SwizzleILi2ELi4ELi3EEENSA_18smem_ptr_flag_bitsILi16EEENSX_INSB_IJNSB_IJNSC_ILi8EEESK_EEENSB_IJSK_SE_EEENSB_IJSE_NSC_ILi11EEEEEEEEENSB_IJNSB_IJSK_SI_EEENSB_IJSE_SZ_EEENSB_IJSZ_NSC_ILi8192EEEEEEEEEEEEEvEENS16_INSA_23SM90_TMA_LOAD_MULTICASTENS18_IS1A_S1C_NSX_INSB_IJNSB_IJS1D_S1D_EEES1F_S1H_EEENSB_IJS1J_S1K_NSB_IJSZ_NSC_ILi2048EEEEEEEEEEEEEvEEEENS_8epilogue10collective6detail29Sm90TmaWarpSpecializedAdapterINS22_15DefaultEpilogueISN_NSB_IJNSB_IJllllEEESE_SZ_EEES27_NS21_6thread17LinearCombinationISN_Li1EffLNS28_9ScaleType4KindE0ELNS_15FloatRoundStyleE2ESN_EENS_4gemm15EpilogueDefaultEEEEEvvEEEEvNT_6ParamsE)
        /*0304*/ 	.short	0x0210
        /*0306*/ 	.short	0x0470


	//----- nvinfo : EIATTR_SW_WAR
	.align		4
.L_34:
        /*0308*/ 	.byte	0x04, 0x36
        /*030a*/ 	.short	(.L_36 - .L_35)
.L_35:
        /*030c*/ 	.word	0x00000008
.L_36:


//--------------------- .nv.callgraph             --------------------------
	.section	.nv.callgraph,"",@"SHT_CUDA_CALLGRAPH"
	.align	4
	.sectionentsize	8
	.align		4
        /*0000*/ 	.word	0x00000000
	.align		4
        /*0004*/ 	.word	0xffffffff
	.align		4
        /*0008*/ 	.word	0x00000000
	.align		4
        /*000c*/ 	.word	0xfffffffe
	.align		4
        /*0010*/ 	.word	0x00000000
	.align		4
        /*0014*/ 	.word	0xfffffffd
	.align		4
        /*0018*/ 	.word	0x00000000
	.align		4
        /*001c*/ 	.word	0xfffffffc


//--------------------- .nv.constant4             --------------------------
	.section	.nv.constant4,"a",@progbits
	.align	8
	.align		8
.nv.constant4:
        /*0000*/ 	.dword	_ZN39_INTERNAL_e73fc722_4_k_cu_977f955d_29644cuda3std3__45__cpo5beginE
	.align		8
        /*0008*/ 	.dword	_ZN39_INTERNAL_e73fc722_4_k_cu_977f955d_29644cuda3std3__45__cpo3endE
	.align		8
        /*0010*/ 	.dword	_ZN39_INTERNAL_e73fc722_4_k_cu_977f955d_29644cuda3std3__45__cpo6cbeginE
	.align		8
        /*0018*/ 	.dword	_ZN39_INTERNAL_e73fc722_4_k_cu_977f955d_29644cuda3std3__45__cpo4cendE
	.align		8
        /*0020*/ 	.dword	_ZN39_INTERNAL_e73fc722_4_k_cu_977f955d_29644cuda3std3__441_GLOBAL__N__e73fc722_4_k_cu_977f955d_29646ignoreE
	.align		8
        /*0028*/ 	.dword	_ZN39_INTERNAL_e73fc722_4_k_cu_977f955d_29644cuda3std3__419piecewise_constructE
	.align		8
        /*0030*/ 	.dword	_ZN39_INTERNAL_e73fc722_4_k_cu_977f955d_29644cuda3std3__48in_placeE
	.align		8
        /*0038*/ 	.dword	_ZN39_INTERNAL_e73fc722_4_k_cu_977f955d_29644cuda3std6ranges3__45__cpo4swapE
	.align		8
        /*0040*/ 	.dword	_ZN39_INTERNAL_e73fc722_4_k_cu_977f955d_29644cuda3std6ranges3__45__cpo9iter_moveE
	.align		8
        /*0048*/ 	.dword	_ZN39_INTERNAL_e73fc722_4_k_cu_977f955d_29644cute7productE
	.align		8
        /*0050*/ 	.dword	_ZN39_INTERNAL_e73fc722_4_k_cu_977f955d_29644cute1_E


//--------------------- .text._ZN7cutlass13device_kernelINS_4conv6kernel13ConvUniversalINS1_16ConvProblemShapeILNS1_8OperatorE0ELi3EEENS1_10collective14CollectiveConvINS1_46MainloopSm90TmaGmmaWarpSpecializedImplicitGemmILS5_0ELi11ELi3EN4cute5tupleIJNSA_1CILi2EEENSC_ILi1EEESE_EEENS1_36KernelImplicitTmaWarpSpecializedSm90ELi1EEENSB_IJNSC_ILi256EEENSC_ILi64EEENSB_IJNSC_ILi32EEEEEEEEENS_10bfloat16_tESN_NSA_8TiledMMAINSA_8MMA_AtomIJNSA_4SM904GMMA27MMA_64x64x16_F32BF16BF16_SSILNSR_5MajorE0ELST_0ELNSR_7ScaleInE1ELSU_1EEEEEENSA_6LayoutINSB_IJSE_SE_SE_EEENSB_IJNSC_ILi0EEESZ_SZ_EEEEENSB_IJNSA_10UnderscoreES12_S12_EEEEENS7_6detail26Sm90ImplicitGemmTileTraitsINSA_20SM90_TMA_LOAD_IM2COLENSA_14ComposedLayoutINSA_7SwizzleILi2ELi4ELi3EEENSA_18smem_ptr_flag_bitsILi16EEENSX_INSB_IJNSB_IJNSC_ILi8EEESK_EEENSB_IJSK_SE_EEENSB_IJSE_NSC_ILi11EEEEEEEEENSB_IJNSB_IJSK_SI_EEENSB_IJSE_SZ_EEENSB_IJSZ_NSC_ILi8192EEEEEEEEEEEEEvEENS16_INSA_23SM90_TMA_LOAD_MULTICASTENS18_IS1A_S1C_NSX_INSB_IJNSB_IJS1D_S1D_EEES1F_S1H_EEENSB_IJS1J_S1K_NSB_IJSZ_NSC_ILi2048EEEEEEEEEEEEEvEEEENS_8epilogue10collective6detail29Sm90TmaWarpSpecializedAdapterINS22_15DefaultEpilogueISN_NSB_IJNSB_IJllllEEESE_SZ_EEES27_NS21_6thread17LinearCombinationISN_Li1EffLNS28_9ScaleType4KindE0ELNS_15FloatRoundStyleE2ESN_EENS_4gemm15EpilogueDefaultEEEEEvvEEEEvNT_6ParamsE --------------------------
	.section	.text._ZN7cutlass13device_kernelINS_4conv6kernel13ConvUniversalINS1_16ConvProblemShapeILNS1_8OperatorE0ELi3EEENS1_10collective14CollectiveConvINS1_46MainloopSm90TmaGmmaWarpSpecializedImplicitGemmILS5_0ELi11ELi3EN4cute5tupleIJNSA_1CILi2EEENSC_ILi1EEESE_EEENS1_36KernelImplicitTmaWarpSpecializedSm90ELi1EEENSB_IJNSC_ILi256EEENSC_ILi64EEENSB_IJNSC_ILi32EEEEEEEEENS_10bfloat16_tESN_NSA_8TiledMMAINSA_8MMA_AtomIJNSA_4SM904GMMA27MMA_64x64x16_F32BF16BF16_SSILNSR_5MajorE0ELST_0ELNSR_7ScaleInE1ELSU_1EEEEEENSA_6LayoutINSB_IJSE_SE_SE_EEENSB_IJNSC_ILi0EEESZ_SZ_EEEEENSB_IJNSA_10UnderscoreES12_S12_EEEEENS7_6detail26Sm90ImplicitGemmTileTraitsINSA_20SM90_TMA_LOAD_IM2COLENSA_14ComposedLayoutINSA_7SwizzleILi2ELi4ELi3EEENSA_18smem_ptr_flag_bitsILi16EEENSX_INSB_IJNSB_IJNSC_ILi8EEESK_EEENSB_IJSK_SE_EEENSB_IJSE_NSC_ILi11EEEEEEEEENSB_IJNSB_IJSK_SI_EEENSB_IJSE_SZ_EEENSB_IJSZ_NSC_ILi8192EEEEEEEEEEEEEvEENS16_INSA_23SM90_TMA_LOAD_MULTICASTENS18_IS1A_S1C_NSX_INSB_IJNSB_IJS1D_S1D_EEES1F_S1H_EEENSB_IJS1J_S1K_NSB_IJSZ_NSC_ILi2048EEEEEEEEEEEEEvEEEENS_8epilogue10collective6detail29Sm90TmaWarpSpecializedAdapterINS22_15DefaultEpilogueISN_NSB_IJNSB_IJllllEEESE_SZ_EEES27_NS21_6thread17LinearCombinationISN_Li1EffLNS28_9ScaleType4KindE0ELNS_15FloatRoundStyleE2ESN_EENS_4gemm15EpilogueDefaultEEEEEvvEEEEvNT_6ParamsE,"ax",@progbits
	.align	128
.text._ZN7cutlass13device_kernelINS_4conv6kernel13ConvUniversalINS1_16ConvProblemShapeILNS1_8OperatorE0ELi3EEENS1_10collective14CollectiveConvINS1_46MainloopSm90TmaGmmaWarpSpecializedImplicitGemmILS5_0ELi11ELi3EN4cute5tupleIJNSA_1CILi2EEENSC_ILi1EEESE_EEENS1_36KernelImplicitTmaWarpSpecializedSm90ELi1EEENSB_IJNSC_ILi256EEENSC_ILi64EEENSB_IJNSC_ILi32EEEEEEEEENS_10bfloat16_tESN_NSA_8TiledMMAINSA_8MMA_AtomIJNSA_4SM904GMMA27MMA_64x64x16_F32BF16BF16_SSILNSR_5MajorE0ELST_0ELNSR_7ScaleInE1ELSU_1EEEEEENSA_6LayoutINSB_IJSE_SE_SE_EEENSB_IJNSC_ILi0EEESZ_SZ_EEEEENSB_IJNSA_10UnderscoreES12_S12_EEEEENS7_6detail26Sm90ImplicitGemmTileTraitsINSA_20SM90_TMA_LOAD_IM2COLENSA_14ComposedLayoutINSA_7SwizzleILi2ELi4ELi3EEENSA_18smem_ptr_flag_bitsILi16EEENSX_INSB_IJNSB_IJNSC_ILi8EEESK_EEENSB_IJSK_SE_EEENSB_IJSE_NSC_ILi11EEEEEEEEENSB_IJNSB_IJSK_SI_EEENSB_IJSE_SZ_EEENSB_IJSZ_NSC_ILi8192EEEEEEEEEEEEEvEENS16_INSA_23SM90_TMA_LOAD_MULTICASTENS18_IS1A_S1C_NSX_INSB_IJNSB_IJS1D_S1D_EEES1F_S1H_EEENSB_IJS1J_S1K_NSB_IJSZ_NSC_ILi2048EEEEEEEEEEEEEvEEEENS_8epilogue10collective6detail29Sm90TmaWarpSpecializedAdapterINS22_15DefaultEpilogueISN_NSB_IJNSB_IJllllEEESE_SZ_EEES27_NS21_6thread17LinearCombinationISN_Li1EffLNS28_9ScaleType4KindE0ELNS_15FloatRoundStyleE2ESN_EENS_4gemm15EpilogueDefaultEEEEEvvEEEEvNT_6ParamsE:
        .type           _ZN7cutlass13device_kernelINS_4conv6kernel13ConvUniversalINS1_16ConvProblemShapeILNS1_8OperatorE0ELi3EEENS1_10collective14CollectiveConvINS1_46MainloopSm90TmaGmmaWarpSpecializedImplicitGemmILS5_0ELi11ELi3EN4cute5tupleIJNSA_1CILi2EEENSC_ILi1EEESE_EEENS1_36KernelImplicitTmaWarpSpecializedSm90ELi1EEENSB_IJNSC_ILi256EEENSC_ILi64EEENSB_IJNSC_ILi32EEEEEEEEENS_10bfloat16_tESN_NSA_8TiledMMAINSA_8MMA_AtomIJNSA_4SM904GMMA27MMA_64x64x16_F32BF16BF16_SSILNSR_5MajorE0ELST_0ELNSR_7ScaleInE1ELSU_1EEEEEENSA_6LayoutINSB_IJSE_SE_SE_EEENSB_IJNSC_ILi0EEESZ_SZ_EEEEENSB_IJNSA_10UnderscoreES12_S12_EEEEENS7_6detail26Sm90ImplicitGemmTileTraitsINSA_20SM90_TMA_LOAD_IM2COLENSA_14ComposedLayoutINSA_7SwizzleILi2ELi4ELi3EEENSA_18smem_ptr_flag_bitsILi16EEENSX_INSB_IJNSB_IJNSC_ILi8EEESK_EEENSB_IJSK_SE_EEENSB_IJSE_NSC_ILi11EEEEEEEEENSB_IJNSB_IJSK_SI_EEENSB_IJSE_SZ_EEENSB_IJSZ_NSC_ILi8192EEEEEEEEEEEEEvEENS16_INSA_23SM90_TMA_LOAD_MULTICASTENS18_IS1A_S1C_NSX_INSB_IJNSB_IJS1D_S1D_EEES1F_S1H_EEENSB_IJS1J_S1K_NSB_IJSZ_NSC_ILi2048EEEEEEEEEEEEEvEEEENS_8epilogue10collective6detail29Sm90TmaWarpSpecializedAdapterINS22_15DefaultEpilogueISN_NSB_IJNSB_IJllllEEESE_SZ_EEES27_NS21_6thread17LinearCombinationISN_Li1EffLNS28_9ScaleType4KindE0ELNS_15FloatRoundStyleE2ESN_EENS_4gemm15EpilogueDefaultEEEEEvvEEEEvNT_6ParamsE,@function
        .size           _ZN7cutlass13device_kernelINS_4conv6kernel13ConvUniversalINS1_16ConvProblemShapeILNS1_8OperatorE0ELi3EEENS1_10collective14CollectiveConvINS1_46MainloopSm90TmaGmmaWarpSpecializedImplicitGemmILS5_0ELi11ELi3EN4cute5tupleIJNSA_1CILi2EEENSC_ILi1EEESE_EEENS1_36KernelImplicitTmaWarpSpecializedSm90ELi1EEENSB_IJNSC_ILi256EEENSC_ILi64EEENSB_IJNSC_ILi32EEEEEEEEENS_10bfloat16_tESN_NSA_8TiledMMAINSA_8MMA_AtomIJNSA_4SM904GMMA27MMA_64x64x16_F32BF16BF16_SSILNSR_5MajorE0ELST_0ELNSR_7ScaleInE1ELSU_1EEEEEENSA_6LayoutINSB_IJSE_SE_SE_EEENSB_IJNSC_ILi0EEESZ_SZ_EEEEENSB_IJNSA_10UnderscoreES12_S12_EEEEENS7_6detail26Sm90ImplicitGemmTileTraitsINSA_20SM90_TMA_LOAD_IM2COLENSA_14ComposedLayoutINSA_7SwizzleILi2ELi4ELi3EEENSA_18smem_ptr_flag_bitsILi16EEENSX_INSB_IJNSB_IJNSC_ILi8EEESK_EEENSB_IJSK_SE_EEENSB_IJSE_NSC_ILi11EEEEEEEEENSB_IJNSB_IJSK_SI_EEENSB_IJSE_SZ_EEENSB_IJSZ_NSC_ILi8192EEEEEEEEEEEEEvEENS16_INSA_23SM90_TMA_LOAD_MULTICASTENS18_IS1A_S1C_NSX_INSB_IJNSB_IJS1D_S1D_EEES1F_S1H_EEENSB_IJS1J_S1K_NSB_IJSZ_NSC_ILi2048EEEEEEEEEEEEEvEEEENS_8epilogue10collective6detail29Sm90TmaWarpSpecializedAdapterINS22_15DefaultEpilogueISN_NSB_IJNSB_IJllllEEESE_SZ_EEES27_NS21_6thread17LinearCombinationISN_Li1EffLNS28_9ScaleType4KindE0ELNS_15FloatRoundStyleE2ESN_EENS_4gemm15EpilogueDefaultEEEEEvvEEEEvNT_6ParamsE,(.L_x_267 - _ZN7cutlass13device_kernelINS_4conv6kernel13ConvUniversalINS1_16ConvProblemShapeILNS1_8OperatorE0ELi3EEENS1_10collective14CollectiveConvINS1_46MainloopSm90TmaGmmaWarpSpecializedImplicitGemmILS5_0ELi11ELi3EN4cute5tupleIJNSA_1CILi2EEENSC_ILi1EEESE_EEENS1_36KernelImplicitTmaWarpSpecializedSm90ELi1EEENSB_IJNSC_ILi256EEENSC_ILi64EEENSB_IJNSC_ILi32EEEEEEEEENS_10bfloat16_tESN_NSA_8TiledMMAINSA_8MMA_AtomIJNSA_4SM904GMMA27MMA_64x64x16_F32BF16BF16_SSILNSR_5MajorE0ELST_0ELNSR_7ScaleInE1ELSU_1EEEEEENSA_6LayoutINSB_IJSE_SE_SE_EEENSB_IJNSC_ILi0EEESZ_SZ_EEEEENSB_IJNSA_10UnderscoreES12_S12_EEEEENS7_6detail26Sm90ImplicitGemmTileTraitsINSA_20SM90_TMA_LOAD_IM2COLENSA_14ComposedLayoutINSA_7SwizzleILi2ELi4ELi3EEENSA_18smem_ptr_flag_bitsILi16EEENSX_INSB_IJNSB_IJNSC_ILi8EEESK_EEENSB_IJSK_SE_EEENSB_IJSE_NSC_ILi11EEEEEEEEENSB_IJNSB_IJSK_SI_EEENSB_IJSE_SZ_EEENSB_IJSZ_NSC_ILi8192EEEEEEEEEEEEEvEENS16_INSA_23SM90_TMA_LOAD_MULTICASTENS18_IS1A_S1C_NSX_INSB_IJNSB_IJS1D_S1D_EEES1F_S1H_EEENSB_IJS1J_S1K_NSB_IJSZ_NSC_ILi2048EEEEEEEEEEEEEvEEEENS_8epilogue10collective6detail29Sm90TmaWarpSpecializedAdapterINS22_15DefaultEpilogueISN_NSB_IJNSB_IJllllEEESE_SZ_EEES27_NS21_6thread17LinearCombinationISN_Li1EffLNS28_9ScaleType4KindE0ELNS_15FloatRoundStyleE2ESN_EENS_4gemm15EpilogueDefaultEEEEEvvEEEEvNT_6ParamsE)
        .other          _ZN7cutlass13device_kernelINS_4conv6kernel13ConvUniversalINS1_16ConvProblemShapeILNS1_8OperatorE0ELi3EEENS1_10collective14CollectiveConvINS1_46MainloopSm90TmaGmmaWarpSpecializedImplicitGemmILS5_0ELi11ELi3EN4cute5tupleIJNSA_1CILi2EEENSC_ILi1EEESE_EEENS1_36KernelImplicitTmaWarpSpecializedSm90ELi1EEENSB_IJNSC_ILi256EEENSC_ILi64EEENSB_IJNSC_ILi32EEEEEEEEENS_10bfloat16_tESN_NSA_8TiledMMAINSA_8MMA_AtomIJNSA_4SM904GMMA27MMA_64x64x16_F32BF16BF16_SSILNSR_5MajorE0ELST_0ELNSR_7ScaleInE1ELSU_1EEEEEENSA_6LayoutINSB_IJSE_SE_SE_EEENSB_IJNSC_ILi0EEESZ_SZ_EEEEENSB_IJNSA_10UnderscoreES12_S12_EEEEENS7_6detail26Sm90ImplicitGemmTileTraitsINSA_20SM90_TMA_LOAD_IM2COLENSA_14ComposedLayoutINSA_7SwizzleILi2ELi4ELi3EEENSA_18smem_ptr_flag_bitsILi16EEENSX_INSB_IJNSB_IJNSC_ILi8EEESK_EEENSB_IJSK_SE_EEENSB_IJSE_NSC_ILi11EEEEEEEEENSB_IJNSB_IJSK_SI_EEENSB_IJSE_SZ_EEENSB_IJSZ_NSC_ILi8192EEEEEEEEEEEEEvEENS16_INSA_23SM90_TMA_LOAD_MULTICASTENS18_IS1A_S1C_NSX_INSB_IJNSB_IJS1D_S1D_EEES1F_S1H_EEENSB_IJS1J_S1K_NSB_IJSZ_NSC_ILi2048EEEEEEEEEEEEEvEEEENS_8epilogue10collective6detail29Sm90TmaWarpSpecializedAdapterINS22_15DefaultEpilogueISN_NSB_IJNSB_IJllllEEESE_SZ_EEES27_NS21_6thread17LinearCombinationISN_Li1EffLNS28_9ScaleType4KindE0ELNS_15FloatRoundStyleE2ESN_EENS_4gemm15EpilogueDefaultEEEEEvvEEEEvNT_6ParamsE,@"STO_CUDA_ENTRY STV_DEFAULT"
_ZN7cutlass13device_kernelINS_4conv6kernel13ConvUniversalINS1_16ConvProblemShapeILNS1_8OperatorE0ELi3EEENS1_10collective14CollectiveConvINS1_46MainloopSm90TmaGmmaWarpSpecializedImplicitGemmILS5_0ELi11ELi3EN4cute5tupleIJNSA_1CILi2EEENSC_ILi1EEESE_EEENS1_36KernelImplicitTmaWarpSpecializedSm90ELi1EEENSB_IJNSC_ILi256EEENSC_ILi64EEENSB_IJNSC_ILi32EEEEEEEEENS_10bfloat16_tESN_NSA_8TiledMMAINSA_8MMA_AtomIJNSA_4SM904GMMA27MMA_64x64x16_F32BF16BF16_SSILNSR_5MajorE0ELST_0ELNSR_7ScaleInE1ELSU_1EEEEEENSA_6LayoutINSB_IJSE_SE_SE_EEENSB_IJNSC_ILi0EEESZ_SZ_EEEEENSB_IJNSA_10UnderscoreES12_S12_EEEEENS7_6detail26Sm90ImplicitGemmTileTraitsINSA_20SM90_TMA_LOAD_IM2COLENSA_14ComposedLayoutINSA_7SwizzleILi2ELi4ELi3EEENSA_18smem_ptr_flag_bitsILi16EEENSX_INSB_IJNSB_IJNSC_ILi8EEESK_EEENSB_IJSK_SE_EEENSB_IJSE_NSC_ILi11EEEEEEEEENSB_IJNSB_IJSK_SI_EEENSB_IJSE_SZ_EEENSB_IJSZ_NSC_ILi8192EEEEEEEEEEEEEvEENS16_INSA_23SM90_TMA_LOAD_MULTICASTENS18_IS1A_S1C_NSX_INSB_IJNSB_IJS1D_S1D_EEES1F_S1H_EEENSB_IJS1J_S1K_NSB_IJSZ_NSC_ILi2048EEEEEEEEEEEEEvEEEENS_8epilogue10collective6detail29Sm90TmaWarpSpecializedAdapterINS22_15DefaultEpilogueISN_NSB_IJNSB_IJllllEEESE_SZ_EEES27_NS21_6thread17LinearCombinationISN_Li1EffLNS28_9ScaleType4KindE0ELNS_15FloatRoundStyleE2ESN_EENS_4gemm15EpilogueDefaultEEEEEvvEEEEvNT_6ParamsE:
[----:B------:R-:W-:Y:S01]  /*0000*/  LDC R1, c[0x0][0x28] ;  /* 0x00000a00ff017b82 */ /* 0x000fe20000000800 */
[----:B------:R-:W0:Y:S01]  /*0010*/  S2R R13, SR_TID.X ;  /* 0x00000000000d7919 */ /* 0x000e220000002100 */
[----:B------:R-:W-:Y:S01]  /*0020*/  ELECT P0, URZ, PT ;  /* 0x00000000003f782f */ /* 0x000fe20003800000 */
[----:B------:R-:W-:Y:S01]  /*0030*/  BSSY B0, `(.L_x_0) ;  /* 0x0000010000007945 */ /* 0x000fe20003800000 */
[----:B------:R-:W1:Y:S01]  /*0040*/  S2R R12, SR_CTAID.X ;  /* 0x00000000000c7919 */ /* 0x000e620000002500 */
[--C-:B0-----:R-:W-:Y:S02]  /*0050*/  SHF.R.U32.HI R2, RZ, 0x5, R13.reuse ;  /* 0x00000005ff027819 */ /* 0x101fe4000001160d */
[----:B------:R-:W-:-:S03]  /*0060*/  SHF.R.U32.HI R0, RZ, 0x7, R13 ;  /* 0x00000007ff007819 */ /* 0x000fc6000001160d */
[----:B------:R-:W0:Y:S04]  /*0070*/  SHFL.IDX PT, R4, R2, RZ, 0x1f ;  /* 0x00001fff02047589 */ /* 0x000e2800000e0000 */
[----:B------:R2:W3:Y:S01]  /*0080*/  SHFL.IDX PT, R10, R0, RZ, 0x1f ;  /* 0x00001fff000a7589 */ /* 0x0004e200000e0000 */
[----:B0-----:R-:W-:-:S13]  /*0090*/  ISETP.NE.OR P0, PT, R4, RZ, !P0 ;  /* 0x000000ff0400720c */ /* 0x001fda0004705670 */
[----:B-123--:R-:W-:Y:S05]  /*00a0*/  @P0 BRA `(.L_x_1) ;  /* 0x0000000000200947 */ /* 0x00efea0003800000 */
[----:B------:R-:W-:Y:S02]  /*00b0*/  ULDC.64 UR4, c[0x0][0x198] ;  /* 0x0000660000047ab9 */ /* 0x000fe40000000a00 */
[----:B------:R-:W-:Y:S02]  /*00c0*/  UIADD3 UR6, UP0, UR4, 0xf0, URZ ;  /* 0x000000f004067890 */ /* 0x000fe4000ff1e03f */
[----:B------:R-:W-:Y:S02]  /*00d0*/  UIADD3 UR4, UP1, UR4, 0x270, URZ ;  /* 0x0000027004047890 */ /* 0x000fe4000ff3e03f */
[----:B------:R-:W-:Y:S02]  /*00e0*/  UIADD3.X UR7, URZ, UR5, URZ, UP0, !UPT ;  /* 0x000000053f077290 */ /* 0x000fe400087fe43f */
[----:B------:R-:W-:-:S07]  /*00f0*/  UIADD3.X UR5, URZ, UR5, URZ, UP1, !UPT ;  /* 0x000000053f057290 */ /* 0x000fce0008ffe43f */
[----:B------:R0:W-:Y:S02]  /*0100*/  UTMACCTL.PF [UR6] ;  /* 0x00000000060079b9 */ /* 0x0001e40008040000 */
[----:B------:R0:W-:Y:S02]  /*0110*/  UTMACCTL.PF [UR4] ;  /* 0x00000000040079b9 */ /* 0x0001e40008040000 */
[----:B0-----:R-:W-:Y:S01]  /*0120*/  NOP ;  /* 0x0000000000007918 */ /* 0x001fe20000000000 */
.L_x_1:
[----:B------:R-:W-:Y:S05]  /*0130*/  BSYNC B0 ;  /* 0x0000000000007941 */ /* 0x000fea0003800000 */
.L_x_0:
[----:B------:R-:W0:Y:S01]  /*0140*/  SHFL.IDX PT, R2, R2, RZ, 0x1f ;  /* 0x00001fff02027589 */ /* 0x000e2200000e0000 */
[----:B------:R-:W-:Y:S02]  /*0150*/  SHF.R.S32.HI R0, RZ, 0x1f, R13 ;  /* 0x0000001fff007819 */ /* 0x000fe4000001140d */
[----:B------:R-:W-:Y:S01]  /*0160*/  I2FP.F32.U32 R8, R12 ;  /* 0x0000000c00087245 */ /* 0x000fe20000201000 */
[----:B------:R-:W1:Y:S01]  /*0170*/  S2R R17, SR_CTAID.Y ;  /* 0x0000000000117919 */ /* 0x000e620000002600 */
[----:B------:R-:W-:-:S04]  /*0180*/  LEA.HI R0, R0, R13, RZ, 0x7 ;  /* 0x0000000d00007211 */ /* 0x000fc800078f38ff */
[----:B------:R-:W-:-:S05]  /*0190*/  LOP3.LUT R0, R0, 0xffffff80, RZ, 0xc0, !PT ;  /* 0xffffff8000007812 */ /* 0x000fca00078ec0ff */
[----:B------:R-:W-:-:S05]  /*01a0*/  IMAD.IADD R0, R13, 0x1, -R0 ;  /* 0x000000010d007824 */ /* 0x000fca00078e0a00 */
[----:B------:R-:W-:-:S04]  /*01b0*/  SHF.R.S32.HI R3, RZ, 0x1f, R0 ;  /* 0x0000001fff037819 */ /* 0x000fc80000011400 */
[----:B------:R-:W-:Y:S02]  /*01c0*/  LEA.HI R5, R3, R0, RZ, 0x3 ;  /* 0x0000000003057211 */ /* 0x000fe400078f18ff */
[----:B0-----:R-:W-:Y:S02]  /*01d0*/  ISETP.NE.AND P0, PT, R2, RZ, PT ;  /* 0x000000ff0200720c */ /* 0x001fe40003f05270 */
[--C-:B------:R-:W-:Y:S02]  /*01e0*/  SHF.R.S32.HI R6, RZ, 0x3, R5.reuse ;  /* 0x00000003ff067819 */ /* 0x100fe40000011405 */
[----:B------:R-:W-:Y:S02]  /*01f0*/  SHF.R.S32.HI R5, RZ, 0x1f, R5 ;  /* 0x0000001fff057819 */ /* 0x000fe40000011405 */
[----:B------:R-:W-:-:S07]  /*0200*/  SHF.R.S32.HI R7, RZ, 0x1f, R2 ;  /* 0x0000001fff077819 */ /* 0x000fce0000011402 */
[----:B-1----:R-:W-:Y:S05]  /*0210*/  @P0 BRA `(.L_x_2) ;  /* 0x00000000009c0947 */ /* 0x002fea0003800000 */
[----:B------:R-:W-:Y:S01]  /*0220*/  ELECT P0, URZ, PT ;  /* 0x00000000003f782f */ /* 0x000fe20003800000 */
[----:B------:R-:W-:-:S12]  /*0230*/  BSSY B0, `(.L_x_2) ;  /* 0x0000025000007945 */ /* 0x000fd80003800000 */
[----:B------:R-:W-:Y:S05]  /*0240*/  @!P0 BRA `(.L_x_3) ;  /* 0x00000000008c8947 */ /* 0x000fea0003800000 */
[----:B------:R-:W0:Y:S01]  /*0250*/  S2UR UR8, SR_CgaCtaId ;  /* 0x00000000000879c3 */ /* 0x000e220000008800 */
[----:B------:R-:W-:Y:S01]  /*0260*/  UMOV UR4, 0x400 ;  /* 0x0000040000047882 */ /* 0x000fe20000000000 */
[----:B------:R-:W-:Y:S01]  /*0270*/  UMOV UR5, 0x1 ;  /* 0x0000000100057882 */ /* 0x000fe20000000000 */
[----:B------:R-:W-:Y:S02]  /*0280*/  UMOV UR6, 0x2 ;  /* 0x0000000200067882 */ /* 0x000fe40000000000 */
[----:B------:R-:W-:-:S04]  /*0290*/  UIADD3 UR6, -UR6, 0x100000, URZ ;  /* 0x0010000006067890 */ /* 0x000fc8000fffe13f */
[----:B------:R-:W-:Y:S02]  /*02a0*/  USHF.L.U32 UR7, UR6, 0xb, URZ ;  /* 0x0000000b06077899 */ /* 0x000fe4000800063f */
[----:B------:R-:W-:Y:S02]  /*02b0*/  USHF.L.U32 UR6, UR6, 0x1, URZ ;  /* 0x0000000106067899 */ /* 0x000fe4000800063f */
[----:B0-----:R-:W-:Y:S02]  /*02c0*/  ULEA UR8, UR8, UR4, 0x18 ;  /* 0x0000000408087291 */ /* 0x001fe4000f8ec03f */
[----:B------:R-:W-:-:S04]  /*02d0*/  UIADD3 UR4, -UR5, 0x100000, URZ ;  /* 0x0010000005047890 */ /* 0x000fc8000fffe13f */
[----:B------:R-:W-:Y:S02]  /*02e0*/  USHF.L.U32 UR5, UR4, 0xb, URZ ;  /* 0x0000000b04057899 */ /* 0x000fe4000800063f */
[----:B------:R-:W-:Y:S01]  /*02f0*/  USHF.L.U32 UR4, UR4, 0x1, URZ ;  /* 0x0000000104047899 */ /* 0x000fe2000800063f */
[----:B------:R-:W0:Y:S11]  /*0300*/  FENCE.VIEW.ASYNC.S ;  /* 0x00000000000073c6 */ /* 0x000e360000000000 */
[----:B0-----:R0:W1:Y:S01]  /*0310*/  SYNCS.EXCH.64 URZ, [UR8+0x37000], UR4 ;  /* 0x03700004083f75b2 */ /* 0x0010620008000100 */
[----:B------:R0:W2:Y:S01]  /*0320*/  SYNCS.EXCH.64 URZ, [UR8+0x37058], UR6 ;  /* 0x03705806083f75b2 */ /* 0x0000a20008000100 */
[----:B------:R0:W3:Y:S01]  /*0330*/  SYNCS.EXCH.64 URZ, [UR8+0x37008], UR4 ;  /* 0x03700804083f75b2 */ /* 0x0000e20008000100 */
[----:B------:R0:W4:Y:S01]  /*0340*/  SYNCS.EXCH.64 URZ, [UR8+0x37060], UR6 ;  /* 0x03706006083f75b2 */ /* 0x0001220008000100 */
[----:B------:R0:W0:Y:S01]  /*0350*/  SYNCS.EXCH.64 URZ, [UR8+0x37010], UR4 ;  /* 0x03701004083f75b2 */ /* 0x0000220008000100 */
        /* <DEDUP_REMOVED lines=17> */
[----:B------:R-:W-:Y:S01]  /*0470*/  NOP ;  /* 0x0000000000007918 */ /* 0x000fe20000000000 */
.L_x_3:
[----:B0-----:R-:W-:Y:S05]  /*0480*/  BSYNC B0 ;  /* 0x0000000000007941 */ /* 0x001fea0003800000 */
.L_x_2:
[----:B------:R-:W-:Y:S01]  /*0490*/  ULDC UR4, c[0x0][0x150] ;  /* 0x0000540000047ab9 */ /* 0x000fe20000000800 */
[----:B------:R-:W-:Y:S01]  /*04a0*/  LEA.HI R5, R5, R6, RZ, 0x2 ;  /* 0x0000000605057211 */ /* 0x000fe200078f10ff */
[----:B------:R-:W-:Y:S01]  /*04b0*/  FMUL R8, R8, UR4 ;  /* 0x0000000408087c20 */ /* 0x000fe20008400000 */
[----:B------:R-:W-:Y:S01]  /*04c0*/  LEA.HI R7, R7, R2, RZ, 0x2 ;  /* 0x0000000207077211 */ /* 0x000fe200078f10ff */
[----:B------:R-:W-:Y:S01]  /*04d0*/  ULDC UR4, c[0x0][0x154] ;  /* 0x0000550000047ab9 */ /* 0x000fe20000000800 */
[----:B------:R-:W-:Y:S01]  /*04e0*/  LOP3.LUT R5, R5, 0xfffffffc, RZ, 0xc0, !PT ;  /* 0xfffffffc05057812 */ /* 0x000fe200078ec0ff */
[----:B------:R-:W0:Y:S01]  /*04f0*/  LDC R11, c[0x0][0x140] ;  /* 0x00005000ff0b7b82 */ /* 0x000e220000000800 */
[----:B------:R-:W-:Y:S01]  /*0500*/  LOP3.LUT R7, R7, 0x3ffffffc, RZ, 0xc0, !PT ;  /* 0x3ffffffc07077812 */ /* 0x000fe200078ec0ff */
[----:B------:R-:W5:Y:S01]  /*0510*/  F2I.U32.TRUNC.NTZ R8, R8 ;  /* 0x0000000800087305 */ /* 0x000f62000020f000 */
[----:B------:R-:W-:Y:S01]  /*0520*/  LOP3.LUT P0, RZ, R0, 0x7, RZ, 0xc0, !PT ;  /* 0x0000000700ff7812 */ /* 0x000fe2000780c0ff */
[----:B------:R-:W-:Y:S01]  /*0530*/  IMAD.IADD R5, R6, 0x1, -R5 ;  /* 0x0000000106057824 */ /* 0x000fe200078e0a05 */
[----:B------:R-:W-:Y:S01]  /*0540*/  I2FP.F32.U32 R6, R17 ;  /* 0x0000001100067245 */ /* 0x000fe20000201000 */
[----:B------:R-:W-:Y:S01]  /*0550*/  IMAD.IADD R2, R2, 0x1, -R7 ;  /* 0x0000000102027824 */ /* 0x000fe200078e0a07 */
[----:B------:R-:W-:Y:S01]  /*0560*/  ISETP.NE.AND P3, PT, R10, 0x1, PT ;  /* 0x000000010a00780c */ /* 0x000fe20003f65270 */
[----:B------:R-:W-:Y:S01]  /*0570*/  NOP ;  /* 0x0000000000007918 */ /* 0x000fe20000000000 */
[----:B------:R-:W-:Y:S01]  /*0580*/  NOP ;  /* 0x0000000000007918 */ /* 0x000fe20000000000 */
[----:B------:R-:W-:-:S02]  /*0590*/  IMAD R2, R2, 0x4, R5 ;  /* 0x0000000402027824 */ /* 0x000fc400078e0205 */
[----:B------:R-:W-:Y:S01]  /*05a0*/  FMUL R9, R6, UR4 ;  /* 0x0000000406097c20 */ /* 0x000fe20008400000 */
[----:B------:R-:W-:Y:S02]  /*05b0*/  ULDC UR4, c[0x0][0x144] ;  /* 0x0000510000047ab9 */ /* 0x000fe40000000800 */
[C---:B------:R-:W-:Y:S01]  /*05c0*/  LEA.HI R5, R2.reuse, R2, RZ, 0x1 ;  /* 0x0000000202057211 */ /* 0x040fe200078f08ff */
[----:B-----5:R-:W-:Y:S02]  /*05d0*/  IMAD.MOV R7, RZ, RZ, -R8 ;  /* 0x000000ffff077224 */ /* 0x020fe400078e0a08 */
[----:B------:R-:W5:Y:S01]  /*05e0*/  F2I.U32.TRUNC.NTZ R9, R9 ;  /* 0x0000000900097305 */ /* 0x000f62000020f000 */
[----:B------:R-:W-:Y:S01]  /*05f0*/  LOP3.LUT R5, R5, 0xfffffffe, RZ, 0xc0, !PT ;  /* 0xfffffffe05057812 */ /* 0x000fe200078ec0ff */
[----:B------:R-:W-:Y:S01]  /*0600*/  IMAD R6, R7, UR4, R12 ;  /* 0x0000000407067c24 */ /* 0x000fe2000f8e020c */
[----:B------:R-:W-:Y:S01]  /*0610*/  ULDC UR4, c[0x0][0x148] ;  /* 0x0000520000047ab9 */ /* 0x000fe20000000800 */
[C---:B------:R-:W-:Y:S01]  /*0620*/  IMAD.SHL.U32 R7, R2.reuse, 0x4, RZ ;  /* 0x0000000402077824 */ /* 0x040fe200078e00ff */
[----:B0-----:R-:W-:Y:S01]  /*0630*/  ISETP.EQ.U32.AND P1, PT, R11, 0x1, PT ;  /* 0x000000010b00780c */ /* 0x001fe20003f22070 */
[----:B------:R-:W-:-:S03]  /*0640*/  IMAD.IADD R5, R2, 0x1, -R5 ;  /* 0x0000000102057824 */ /* 0x000fc600078e0a05 */
[----:B------:R-:W-:Y:S02]  /*0650*/  LOP3.LUT R2, R2, 0xc, R7, 0x78, !PT ;  /* 0x0000000c02027812 */ /* 0x000fe400078e7807 */
[----:B------:R-:W-:Y:S02]  /*0660*/  ISETP.NE.AND P4, PT, R5, R6, PT ;  /* 0x000000060500720c */ /* 0x000fe40003f85270 */
[----:B------:R-:W-:Y:S01]  /*0670*/  SHF.R.S32.HI R5, RZ, 0x1f, R4 ;  /* 0x0000001fff057819 */ /* 0x000fe20000011404 */
[----:B-----5:R-:W-:Y:S01]  /*0680*/  IMAD.MOV R8, RZ, RZ, -R9 ;  /* 0x000000ffff087224 */ /* 0x020fe200078e0a09 */
[----:B------:R-:W-:Y:S02]  /*0690*/  ISETP.LT.U32.AND P0, PT, R2, 0x2, !P0 ;  /* 0x000000020200780c */ /* 0x000fe40004701070 */
[----:B------:R-:W-:Y:S01]  /*06a0*/  LEA.HI R5, R5, R4, RZ, 0x2 ;  /* 0x0000000405057211 */ /* 0x000fe200078f10ff */
[----:B------:R-:W-:-:S03]  /*06b0*/  IMAD R9, R8, UR4, R17 ;  /* 0x0000000408097c24 */ /* 0x000fc6000f8e0211 */
[----:B------:R-:W-:-:S03]  /*06c0*/  LOP3.LUT R5, R5, 0xfffffffc, RZ, 0xc0, !PT ;  /* 0xfffffffc05057812 */ /* 0x000fc600078ec0ff */
[----:B------:R-:W-:Y:S02]  /*06d0*/  @P4 LEA.HI R6, R2, R2, RZ, 0x1 ;  /* 0x0000000202064211 */ /* 0x000fe400078f08ff */
[----:B------:R-:W-:Y:S01]  /*06e0*/  IMAD.IADD R7, R4, 0x1, -R5 ;  /* 0x0000000104077824 */ /* 0x000fe200078e0a05 */
[----:B------:R-:W-:Y:S02]  /*06f0*/  SEL R5, RZ, 0x1, !P0 ;  /* 0x00000001ff057807 */ /* 0x000fe40004000000 */
[----:B------:R-:W-:Y:S02]  /*0700*/  @P4 SHF.R.S32.HI R6, RZ, 0x1, R6 ;  /* 0x00000001ff064819 */ /* 0x000fe40000011406 */
[----:B------:R-:W-:Y:S02]  /*0710*/  LOP3.LUT P2, RZ, R10, R7, RZ, 0xfc, !PT ;  /* 0x000000070aff7212 */ /* 0x000fe4000784fcff */
[----:B------:R-:W-:Y:S01]  /*0720*/  @P4 ISETP.NE.AND P5, PT, R6, R9, PT ;  /* 0x000000090600420c */ /* 0x000fe20003fa5270 */
[----:B------:R-:W-:Y:S01]  /*0730*/  IMAD.MOV.U32 R6, RZ, RZ, 0x1 ;  /* 0x00000001ff067424 */ /* 0x000fe200078e00ff */
[----:B------:R-:W-:-:S02]  /*0740*/  SEL R4, RZ, 0x1, P2 ;  /* 0x00000001ff047807 */ /* 0x000fc40001000000 */
[----:B------:R-:W-:Y:S02]  /*0750*/  @P4 SEL R6, RZ, 0x1, P5 ;  /* 0x00000001ff064807 */ /* 0x000fe40002800000 */
[----:B------:R-:W-:Y:S02]  /*0760*/  SEL R4, R4, 0x2, P3 ;  /* 0x0000000204047807 */ /* 0x000fe40001800000 */
[----:B------:R-:W-:Y:S01]  /*0770*/  LOP3.LUT R6, R6, R5, RZ, 0xc0, !PT ;  /* 0x0000000506067212 */ /* 0x000fe200078ec0ff */
[----:B------:R-:W-:Y:S06]  /*0780*/  @!P1 BRA `(.L_x_4) ;  /* 0x0000000000089947 */ /* 0x000fec0003800000 */
[----:B-1234-:R-:W-:Y:S01]  /*0790*/  UCGABAR_ARV ;  /* 0x00000000000079c7 */ /* 0x01efe20008000000 */
[----:B------:R-:W-:Y:S05]  /*07a0*/  BRA `(.L_x_5) ;  /* 0x0000000000047947 */ /* 0x000fea0003800000 */
.L_x_4:
[----:B-1234-:R-:W-:Y:S01]  /*07b0*/  NOP ;  /* 0x0000000000007918 */ /* 0x01efe20000000000 */
.L_x_5:
[----:B------:R-:W-:Y:S01]  /*07c0*/  ULDC.64 UR4, c[0x0][0x618] ;  /* 0x0001860000047ab9 */ /* 0x000fe20000000a00 */
[----:B------:R-:W-:Y:S01]  /*07d0*/  ULDC.64 UR12, c[0x0][0x208] ;  /* 0x00008200000c7ab9 */ /* 0x000fe20000000a00 */
[----:B------:R-:W-:-:S04]  /*07e0*/  ISETP.NE.U32.AND P0, PT, RZ, UR4, PT ;  /* 0x00000004ff007c0c */ /* 0x000fc8000bf05070 */
[----:B------:R-:W-:-:S13]  /*07f0*/  ISETP.NE.AND.EX P0, PT, RZ, UR5, PT, P0 ;  /* 0x00000005ff007c0c */ /* 0x000fda000bf05300 */
[----:B------:R-:W-:Y:S05]  /*0800*/  @!P0 BRA `(.L_x_6) ;  /* 0x00000000001c8947 */ /* 0x000fea0003800000 */
[----:B------:R-:W0:Y:S02]  /*0810*/  LDC.64 R8, c[0x0][0x618] ;  /* 0x00018600ff087b82 */ /* 0x000e240000000a00 */
[----:B0-----:R-:W2:Y:S02]  /*0820*/  LDG.E.64 R8, desc[UR12][R8.64] ;  /* 0x0000000c08087981 */ /* 0x001ea4000c1e1b00 */
[----:B--2---:R-:W-:-:S04]  /*0830*/  ISETP.NE.U32.AND P0, PT, R8, RZ, PT ;  /* 0x000000ff0800720c */ /* 0x004fc80003f05070 */
[----:B------:R-:W-:-:S13]  /*0840*/  ISETP.NE.AND.EX P0, PT, R9, RZ, PT, P0 ;  /* 0x000000ff0900720c */ /* 0x000fda0003f05300 */
[----:B------:R-:W-:Y:S05]  /*0850*/  @!P0 BRA `(.L_x_6) ;  /* 0x0000000000088947 */ /* 0x000fea0003800000 */
[----:B------:R0:W5:Y:S01]  /*0860*/  LD.E R11, desc[UR12][R8.64] ;  /* 0x0000000c080b7980 */ /* 0x000162000c101900 */
[----:B------:R-:W-:Y:S05]  /*0870*/  BRA `(.L_x_7) ;  /* 0x0000000000207947 */ /* 0x000fea0003800000 */
.L_x_6:
[----:B------:R-:W-:Y:S02]  /*0880*/  ULDC.64 UR4, c[0x0][0x608] ;  /* 0x0001820000047ab9 */ /* 0x000fe40000000a00 */
[----:B------:R-:W-:-:S04]  /*0890*/  ISETP.NE.U32.AND P0, PT, RZ, UR4, PT ;  /* 0x00000004ff007c0c */ /* 0x000fc8000bf05070 */
[----:B------:R-:W-:-:S13]  /*08a0*/  ISETP.NE.AND.EX P0, PT, RZ, UR5, PT, P0 ;  /* 0x00000005ff007c0c */ /* 0x000fda000bf05300 */
[----:B------:R-:W-:Y:S05]  /*08b0*/  @!P0 BRA `(.L_x_8) ;  /* 0x00000000000c8947 */ /* 0x000fea0003800000 */
[----:B------:R-:W0:Y:S02]  /*08c0*/  LDC.64 R8, c[0x0][0x608] ;  /* 0x00018200ff087b82 */ /* 0x000e240000000a00 */
[----:B0-----:R1:W5:Y:S01]  /*08d0*/  LDG.E R11, desc[UR12][R8.64] ;  /* 0x0000000c080b7981 */ /* 0x001362000c1e1900 */
[----:B------:R-:W-:Y:S05]  /*08e0*/  BRA `(.L_x_7) ;  /* 0x0000000000047947 */ /* 0x000fea0003800000 */
.L_x_8:
[----:B------:R-:W2:Y:S02]  /*08f0*/  LDC R11, c[0x0][0x600] ;  /* 0x00018000ff0b7b82 */ /* 0x000ea40000000800 */
.L_x_7:
[----:B------:R-:W-:Y:S02]  /*0900*/  ULDC.64 UR4, c[0x0][0x620] ;  /* 0x0001880000047ab9 */ /* 0x000fe40000000a00 */
[----:B------:R-:W-:-:S04]  /*0910*/  ISETP.NE.U32.AND P0, PT, RZ, UR4, PT ;  /* 0x00000004ff007c0c */ /* 0x000fc8000bf05070 */
[----:B------:R-:W-:-:S13]  /*0920*/  ISETP.NE.AND.EX P0, PT, RZ, UR5, PT, P0 ;  /* 0x00000005ff007c0c */ /* 0x000fda000bf05300 */
[----:B------:R-:W-:Y:S05]  /*0930*/  @!P0 BRA `(.L_x_9) ;  /* 0x00000000001c8947 */ /* 0x000fea0003800000 */
[----:B01----:R-:W0:Y:S02]  /*0940*/  LDC.64 R8, c[0x0][0x620] ;  /* 0x00018800ff087b82 */ /* 0x003e240000000a00 */
[----:B0-----:R-:W3:Y:S02]  /*0950*/  LDG.E.64 R8, desc[UR12][R8.64] ;  /* 0x0000000c08087981 */ /* 0x001ee4000c1e1b00 */
[----:B---3--:R-:W-:-:S04]  /*0960*/  ISETP.NE.U32.AND P0, PT, R8, RZ, PT ;  /* 0x000000ff0800720c */ /* 0x008fc80003f05070 */
[----:B------:R-:W-:-:S13]  /*0970*/  ISETP.NE.AND.EX P0, PT, R9, RZ, PT, P0 ;  /* 0x000000ff0900720c */ /* 0x000fda0003f05300 */
[----:B------:R-:W-:Y:S05]  /*0980*/  @!P0 BRA `(.L_x_9) ;  /* 0x0000000000088947 */ /* 0x000fea0003800000 */
[----:B------:R0:W5:Y:S01]  /*0990*/  LD.E R14, desc[UR12][R8.64] ;  /* 0x0000000c080e7980 */ /* 0x000162000c101900 */
[----:B------:R-:W-:Y:S05]  /*09a0*/  BRA `(.L_x_10) ;  /* 0x0000000000207947 */ /* 0x000fea0003800000 */
.L_x_9:
[----:B------:R-:W-:Y:S02]  /*09b0*/  ULDC.64 UR4, c[0x0][0x610] ;  /* 0x0001840000047ab9 */ /* 0x000fe40000000a00 */
[----:B------:R-:W-:-:S04]  /*09c0*/  ISETP.NE.U32.AND P0, PT, RZ, UR4, PT ;  /* 0x00000004ff007c0c */ /* 0x000fc8000bf05070 */
[----:B------:R-:W-:-:S13]  /*09d0*/  ISETP.NE.AND.EX P0, PT, RZ, UR5, PT, P0 ;  /* 0x00000005ff007c0c */ /* 0x000fda000bf05300 */
[----:B------:R-:W-:Y:S05]  /*09e0*/  @!P0 BRA `(.L_x_11) ;  /* 0x00000000000c8947 */ /* 0x000fea0003800000 */
[----:B------:R-:W3:Y:S02]  /*09f0*/  LDC.64 R14, c[0x0][0x610] ;  /* 0x00018400ff0e7b82 */ /* 0x000ee40000000a00 */
[----:B---3--:R3:W5:Y:S01]  /*0a00*/  LDG.E R14, desc[UR12][R14.64] ;  /* 0x0000000c0e0e7981 */ /* 0x008762000c1e1900 */
[----:B------:R-:W-:Y:S05]  /*0a10*/  BRA `(.L_x_10) ;  /* 0x0000000000047947 */ /* 0x000fea0003800000 */
.L_x_11:
[----:B------:R-:W4:Y:S02]  /*0a20*/  LDC R14, c[0x0][0x604] ;  /* 0x00018100ff0e7b82 */ /* 0x000f240000000800 */
.L_x_10:
[----:B------:R-:W1:Y:S01]  /*0a30*/  LDC R5, c[0x0][0x3e8] ;  /* 0x0000fa00ff057b82 */ /* 0x000e620000000800 */
[----:B------:R-:W-:Y:S01]  /*0a40*/  ULDC UR4, c[0x0][0x3dc] ;  /* 0x0000f70000047ab9 */ /* 0x000fe20000000800 */
[----:B------:R-:W-:Y:S01]  /*0a50*/  ULDC.64 UR6, c[0x0][0x3e0] ;  /* 0x0000f80000067ab9 */ /* 0x000fe20000000a00 */
[----:B------:R-:W-:Y:S02]  /*0a60*/  UIADD3 UR4, UR4, 0x1f, URZ ;  /* 0x0000001f04047890 */ /* 0x000fe4000fffe03f */
[----:B------:R-:W-:Y:S02]  /*0a70*/  UIMAD UR6, UR7, UR6, URZ ;  /* 0x00000006070672a4 */ /* 0x000fe4000f8e023f */
[----:B------:R-:W-:-:S04]  /*0a80*/  USHF.R.S32.HI UR5, URZ, 0x1f, UR4 ;  /* 0x0000001f3f057899 */ /* 0x000fc80008011404 */
[----:B------:R-:W-:-:S04]  /*0a90*/  ULEA.HI UR5, UR5, UR4, URZ, 0x5 ;  /* 0x0000000405057291 */ /* 0x000fc8000f8f283f */
[----:B------:R-:W-:Y:S01]  /*0aa0*/  USHF.R.S32.HI UR15, URZ, 0x5, UR5 ;  /* 0x000000053f0f7899 */ /* 0x000fe20008011405 */
[----:B-1----:R-:W-:-:S05]  /*0ab0*/  IMAD R5, R5, UR6, RZ ;  /* 0x0000000605057c24 */ /* 0x002fca000f8e02ff */
[----:B------:R-:W-:Y:S01]  /*0ac0*/  IMAD R5, R5, UR15, RZ ;  /* 0x0000000f05057c24 */ /* 0x000fe2000f8e02ff */
[----:B------:R-:W-:Y:S06]  /*0ad0*/  @!P1 BRA `(.L_x_12) ;  /* 0x00000000000c9947 */ /* 0x000fec0003800000 */
[----:B------:R-:W-:Y:S01]  /*0ae0*/  UCGABAR_WAIT ;  /* 0x0000000000007dc7 */ /* 0x000fe20008000000 */
[----:B------:R-:W-:Y:S01]  /*0af0*/  CCTL.IVALL ;  /* 0x00000000ff00798f */ /* 0x000fe20002000000 */
[----:B------:R-:W-:Y:S05]  /*0b00*/  BRA `(.L_x_13) ;  /* 0x0000000000047947 */ /* 0x000fea0003800000 */
.L_x_12:
[----:B------:R-:W-:Y:S06]  /*0b10*/  BAR.SYNC.DEFER_BLOCKING 0x0 ;  /* 0x0000000000007b1d */ /* 0x000fec0000010000 */
.L_x_13:
[----:B------:R-:W-:-:S13]  /*0b20*/  ISETP.NE.AND P0, PT, R10, RZ, PT ;  /* 0x000000ff0a00720c */ /* 0x000fda0003f05270 */
[----:B------:R-:W-:Y:S05]  /*0b30*/  @!P0 BRA `(.L_x_14) ;  /* 0x000000b000c48947 */ /* 0x000fea0003800000 */
[----:B------:R-:W-:-:S13]  /*0b40*/  ISETP.NE.AND P0, PT, R10, 0x1, PT ;  /* 0x000000010a00780c */ /* 0x000fda0003f05270 */
[----:B------:R-:W-:Y:S05]  /*0b50*/  @P0 EXIT ;  /* 0x000000000000094d */ /* 0x000fea0003800000 */
[----:B------:R-:W-:Y:S01]  /*0b60*/  ISETP.GE.AND P0, PT, R5, 0x1, PT ;  /* 0x000000010500780c */ /* 0x000fe20003f06270 */
[----:B------:R-:W-:Y:S01]  /*0b70*/  UMOV UR4, URZ ;  /* 0x0000003f00047c82 */ /* 0x000fe20008000000 */
[----:B------:R-:W-:Y:S02]  /*0b80*/  CS2R R54, SRZ ;  /* 0x0000000000367805 */ /* 0x000fe4000001ff00 */
[----:B------:R-:W-:Y:S02]  /*0b90*/  CS2R R120, SRZ ;  /* 0x0000000000787805 */ /* 0x000fe4000001ff00 */
[----:B------:R-:W-:Y:S02]  /*0ba0*/  CS2R R122, SRZ ;  /* 0x00000000007a7805 */ /* 0x000fe4000001ff00 */
[----:B------:R-:W-:Y:S02]  /*0bb0*/  CS2R R124, SRZ ;  /* 0x00000000007c7805 */ /* 0x000fe4000001ff00 */
[----:B------:R-:W-:-:S02]  /*0bc0*/  CS2R R126, SRZ ;  /* 0x00000000007e7805 */ /* 0x000fc4000001ff00 */
[----:B------:R-:W-:Y:S02]  /*0bd0*/  CS2R R128, SRZ ;  /* 0x0000000000807805 */ /* 0x000fe4000001ff00 */
        /* <DEDUP_REMOVED lines=57> */
[----:B------:R-:W-:Y:S01]  /*0f70*/  CS2R R52, SRZ ;  /* 0x0000000000347805 */ /* 0x000fe2000001ff00 */
[----:B------:R-:W-:Y:S06]  /*0f80*/  @!P0 BRA `(.L_x_15) ;  /* 0x0000000000e08947 */ /* 0x000fec0003800000 */
[----:B------:R-:W-:-:S04]  /*0f90*/  LOP3.LUT R7, R4, 0x1, RZ, 0xfc, !PT ;  /* 0x0000000104077812 */ /* 0x000fc800078efcff */
[----:B------:R-:W-:-:S13]  /*0fa0*/  ISETP.NE.AND P1, PT, R7, 0x3, PT ;  /* 0x000000030700780c */ /* 0x000fda0003f25270 */
[----:B------:R-:W-:Y:S05]  /*0fb0*/  @!P1 BRA `(.L_x_16) ;  /* 0x0000000000049947 */ /* 0x000fea0003800000 */
[----:B------:R-:W-:Y:S01]  /*0fc0*/  BPT.TRAP 0x1 ;  /* 0x000000040000795c */ /* 0x000fe20000300000 */
.L_x_16:
[----:B------:R-:W1:Y:S01]  /*0fd0*/  S2UR UR5, SR_CgaCtaId ;  /* 0x00000000000579c3 */ /* 0x000e620000008800 */
[----:B------:R-:W-:Y:S01]  /*0fe0*/  SHF.L.U32 R7, RZ, 0x1f, RZ ;  /* 0x0000001fff077819 */ /* 0x000fe200000006ff */
[----:B------:R-:W-:Y:S02]  /*0ff0*/  UMOV UR4, 0x400 ;  /* 0x0000040000047882 */ /* 0x000fe40000000000 */
[----:B-1----:R-:W-:-:S12]  /*1000*/  ULEA UR4, UR5, UR4, 0x18 ;  /* 0x0000000405047291 */ /* 0x002fd8000f8ec03f */
.L_x_17:
[----:B0-----:R-:W-:-:S04]  /*1010*/  IMAD.U32 R8, RZ, RZ, UR4 ;  /* 0x00000004ff087e24 */ /* 0x001fc8000f8e00ff */
[----:B------:R0:W1:Y:S03]  /*1020*/  SYNCS.PHASECHK.TRANS64.TRYWAIT P1, [R8+URZ+0x37000], R7 ;  /* 0x03700007080075a7 */ /* 0x000066000802017f */
[----:B-1----:R-:W-:Y:S05]  /*1030*/  @!P1 NANOSLEEP.SYNCS 0x989680 ;  /* 0x009896800000995d */ /* 0x002fea0003900000 */
[----:B------:R-:W1:Y:S02]  /*1040*/  @!P1 SYNCS.PHASECHK.TRANS64 P1, [R8+URZ+0x37000], R7 ;  /* 0x03700007080095a7 */ /* 0x000e64000802007f */
[----:B-1----:R-:W-:Y:S05]  /*1050*/  @!P1 BRA `(.L_x_17) ;  /* 0xfffffffc00ec9947 */ /* 0x002fea000383ffff */
[----:B------:R-:W-:Y:S01]  /*1060*/  UIADD3 UR5, UR4, 0x2c000, URZ ;  /* 0x0002c00004057890 */ /* 0x000fe2000fffe03f */
[----:B------:R-:W-:Y:S01]  /*1070*/  WARPGROUP.ARRIVE ;  /* 0x00000000000079c5 */ /* 0x000fe20000000000 */
[----:B------:R-:W-:Y:S02]  /*1080*/  USHF.R.U32.HI UR4, URZ, 0x4, UR4 ;  /* 0x000000043f047899 */ /* 0x000fe40008011604 */
[----:B------:R-:W-:Y:S02]  /*1090*/  USHF.R.U32.HI UR5, URZ, 0x4, UR5 ;  /* 0x000000043f057899 */ /* 0x000fe40008011605 */
[----:B------:R-:W-:Y:S02]  /*10a0*/  ULOP3.LUT UR4, UR4, 0x3fff, URZ, 0xc0, !UPT ;  /* 0x00003fff04047892 */ /* 0x000fe4000f8ec03f */
[----:B------:R-:W-:Y:S02]  /*10b0*/  ULOP3.LUT UR5, UR5, 0x3fff, URZ, 0xc0, !UPT ;  /* 0x00003fff05057892 */ /* 0x000fe4000f8ec03f */
[----:B------:R-:W-:-:S02]  /*10c0*/  ULOP3.LUT UR11, UR4, 0x10000, URZ, 0xfc, !UPT ;  /* 0x00010000040b7892 */ /* 0x000fc4000f8efc3f */
[----:B------:R-:W-:Y:S02]  /*10d0*/  ULOP3.LUT UR14, UR5, 0x10000, URZ, 0xfc, !UPT ;  /* 0x00010000050e7892 */ /* 0x000fe4000f8efc3f */
[----:B------:R-:W-:Y:S02]  /*10e0*/  UIADD3 UR8, UR11, 0x100, URZ ;  /* 0x000001000b087890 */ /* 0x000fe4000fffe03f */
[----:B------:R-:W-:Y:S02]  /*10f0*/  UIADD3 UR9, UR11, 0x200, URZ ;  /* 0x000002000b097890 */ /* 0x000fe4000fffe03f */
[----:B------:R-:W-:Y:S01]  /*1100*/  UMOV UR4, UR11 ;  /* 0x0000000b00047c82 */ /* 0x000fe20008000000 */
[----:B------:R-:W-:Y:S01]  /*1110*/  UMOV UR5, 0x80000020 ;  /* 0x8000002000057882 */ /* 0x000fe20000000000 */
[----:B------:R-:W-:Y:S01]  /*1120*/  UMOV UR6, UR14 ;  /* 0x0000000e00067c82 */ /* 0x000fe20008000000 */
[----:B------:R-:W-:Y:S01]  /*1130*/  UMOV UR7, 0x80000020 ;  /* 0x8000002000077882 */ /* 0x000fe20000000000 */
[----:B------:R-:W-:Y:S01]  /*1140*/  UIADD3 UR10, UR11, 0x300, URZ ;  /* 0x000003000b0a7890 */ /* 0x000fe2000fffe03f */
[----:B------:R-:W-:Y:S01]  /*1150*/  HGMMA.64x64x16.F32.BF16 R120, gdesc[UR4], RZ, !UPT ;  /* 0x00e00000047879f0 */ /* 0x000fe2000c7018ff */
        /* <DEDUP_REMOVED lines=12> */
[----:B------:R-:W-:-:S02]  /*1220*/  UIADD3 UR4, UR11, 0x2, URZ ;  /* 0x000000020b047890 */ /* 0x000fc4000fffe03f */
[----:B------:R-:W-:Y:S01]  /*1230*/  UIADD3 UR6, UR14, 0x2, URZ ;  /* 0x000000020e067890 */ /* 0x000fe2000fffe03f */
[----:B------:R-:W-:Y:S01]  /*1240*/  UMOV UR5, 0x80000020 ;  /* 0x8000002000057882 */ /* 0x000fe20000000000 */
[----:B------:R-:W-:-:S07]  /*1250*/  UMOV UR7, 0x80000020 ;  /* 0x8000002000077882 */ /* 0x000fce0000000000 */
[----:B------:R-:W-:Y:S01]  /*1260*/  HGMMA.64x64x16.F32.BF16 R120, gdesc[UR4], R120 ;  /* 0x00e00000047879f0 */ /* 0x000fe20008701878 */
[----:B------:R-:W-:Y:S01]  /*1270*/  UMOV UR4, UR8 ;  /* 0x0000000800047c82 */ /* 0x000fe20008000000 */
[----:B------:R-:W-:Y:S02]  /*1280*/  UMOV UR5, 0x80000020 ;  /* 0x8000002000057882 */ /* 0x000fe40000000000 */
[----:B------:R-:W-:Y:S01]  /*1290*/  HGMMA.64x64x16.F32.BF16 R88, gdesc[UR4], R88 ;  /* 0x00e00000045879f0 */ /* 0x000fe20008701858 */
[----:B------:R-:W-:Y:S01]  /*12a0*/  UMOV UR4, UR9 ;  /* 0x0000000900047c82 */ /* 0x000fe20008000000 */
[----:B------:R-:W-:Y:S02]  /*12b0*/  UMOV UR5, 0x80000020 ;  /* 0x8000002000057882 */ /* 0x000fe40000000000 */
[----:B------:R-:W-:Y:S01]  /*12c0*/  HGMMA.64x64x16.F32.BF16 R56, gdesc[UR4], R56 ;  /* 0x00e00000043879f0 */ /* 0x000fe20008701838 */
[----:B------:R-:W-:Y:S01]  /*12d0*/  UMOV UR4, UR10 ;  /* 0x0000000a00047c82 */ /* 0x000fe20008000000 */
[----:B------:R-:W-:-:S02]  /*12e0*/  UMOV UR5, 0x80000020 ;  /* 0x8000002000057882 */ /* 0x000fc40000000000 */
[----:B------:R-:W-:Y:S01]  /*12f0*/  HGMMA.64x64x16.F32.BF16 R24, gdesc[UR4], R24, gsb0 ;  /* 0x00e00000041879f0 */ /* 0x000fe20008001818 */
[----:B------:R-:W-:-:S05]  /*1300*/  UMOV UR4, 0x1 ;  /* 0x0000000100047882 */ /* 0x000fca0000000000 */
.L_x_15:
[----:B0-----:R-:W-:-:S05]  /*1310*/  VIMNMX R8, R5, 0x1, PT ;  /* 0x0000000105087848 */ /* 0x001fca0003fe0100 */
[----:B------:R-:W-:-:S05]  /*1320*/  IMAD.IADD R8, R5, 0x1, -R8 ;  /* 0x0000000105087824 */ /* 0x000fca00078e0a08 */
[----:B------:R-:W-:-:S13]  /*1330*/  ISETP.GE.AND P1, PT, R8, 0x1, PT ;  /* 0x000000010800780c */ /* 0x000fda0003f26270 */
[----:B------:R-:W-:Y:S05]  /*1340*/  @!P1 BRA `(.L_x_18) ;  /* 0x0000000400549947 */ /* 0x000fea0003800000 */
[----:B------:R-:W0:Y:S01]  /*1350*/  S2UR UR6, SR_CgaCtaId ;  /* 0x00000000000679c3 */ /* 0x000e220000008800 */
[----:B------:R-:W-:Y:S01]  /*1360*/  UMOV UR5, 0x400 ;  /* 0x0000040000057882 */ /* 0x000fe20000000000 */
[----:B------:R-:W-:Y:S01]  /*1370*/  LOP3.LUT R13, R4, 0x1, RZ, 0xfc, !PT ;  /* 0x00000001040d7812 */ /* 0x000fe200078efcff */
[----:B------:R-:W-:Y:S01]  /*1380*/  IMAD.MOV.U32 R12, RZ, RZ, RZ ;  /* 0x000000ffff0c7224 */ /* 0x000fe200078e00ff */
[----:B------:R-:W-:Y:S01]  /*1390*/  UISETP.NE.U32.AND UP0, UPT, UR4, URZ, UPT ;  /* 0x0000003f0400728c */ /* 0x000fe2000bf05070 */
[----:B------:R-:W-:Y:S02]  /*13a0*/  IMAD.MOV.U32 R5, RZ, RZ, R8 ;  /* 0x000000ffff057224 */ /* 0x000fe400078e0008 */
[----:B------:R-:W-:Y:S01]  /*13b0*/  IMAD.MOV.U32 R7, RZ, RZ, RZ ;  /* 0x000000ffff077224 */ /* 0x000fe200078e00ff */
[----:B0-----:R-:W-:-:S04]  /*13c0*/  ULEA UR16, UR6, UR5, 0x18 ;  /* 0x0000000506107291 */ /* 0x001fc8000f8ec03f */
[----:B------:R-:W-:Y:S02]  /*13d0*/  UIADD3 UR5, UR16, 0x2c000, URZ ;  /* 0x0002c00010057890 */ /* 0x000fe4000fffe03f */
[----:B------:R-:W-:Y:S02]  /*13e0*/  USHF.R.U32.HI UR6, URZ, 0x4, UR16 ;  /* 0x000000043f067899 */ /* 0x000fe40008011610 */
[----:B------:R-:W-:Y:S02]  /*13f0*/  USHF.R.U32.HI UR5, URZ, 0x4, UR5 ;  /* 0x000000043f057899 */ /* 0x000fe40008011605 */
[----:B------:R-:W-:Y:S02]  /*1400*/  ULOP3.LUT UR6, UR6, 0x3fff, URZ, 0xc0, !UPT ;  /* 0x00003fff06067892 */ /* 0x000fe4000f8ec03f */
[----:B------:R-:W-:Y:S02]  /*1410*/  ULOP3.LUT UR5, UR5, 0x3fff, URZ, 0xc0, !UPT ;  /* 0x00003fff05057892 */ /* 0x000fe4000f8ec03f */
[----:B------:R-:W-:-:S02]  /*1420*/  ULOP3.LUT UR18, UR6, 0x10000, URZ, 0xfc, !UPT ;  /* 0x0001000006127892 */ /* 0x000fc4000f8efc3f */
[----:B------:R-:W-:-:S12]  /*1430*/  ULOP3.LUT UR17, UR5, 0x10000, URZ, 0xfc, !UPT ;  /* 0x0001000005117892 */ /* 0x000fd8000f8efc3f */
.L_x_23:
[----:B------:R-:W-:-:S13]  /*1440*/  ISETP.NE.AND P2, PT, R13, 0x3, PT ;  /* 0x000000030d00780c */ /* 0x000fda0003f45270 */
[----:B------:R-:W-:Y:S05]  /*1450*/  @!P2 BRA `(.L_x_19) ;  /* 0x000000000004a947 */ /* 0x000fea0003800000 */
[----:B------:R-:W-:Y:S01]  /*1460*/  BPT.TRAP 0x1 ;  /* 0x000000040000795c */ /* 0x000fe20000300000 */
.L_x_19:
[----:B------:R-:W-:Y:S01]  /*1470*/  SHF.L.U32 R9, R12, 0x1f, RZ ;  /* 0x0000001f0c097819 */ /* 0x000fe200000006ff */
[----:B------:R-:W-:-:S12]  /*1480*/  ULEA UR5, UR4, UR16, 0x3 ;  /* 0x0000001004057291 */ /* 0x000fd8000f8e183f */
.L_x_20:
[----:B0-----:R-:W-:-:S04]  /*1490*/  IMAD.U32 R10, RZ, RZ, UR5 ;  /* 0x00000005ff0a7e24 */ /* 0x001fc8000f8e00ff */
[----:B------:R0:W1:Y:S03]  /*14a0*/  SYNCS.PHASECHK.TRANS64.TRYWAIT P1, [R10+URZ+0x37000], R9 ;  /* 0x037000090a0075a7 */ /* 0x000066000802017f */
[----:B-1----:R-:W-:Y:S05]  /*14b0*/  @!P1 NANOSLEEP.SYNCS 0x989680 ;  /* 0x009896800000995d */ /* 0x002fea0003900000 */
[----:B------:R-:W1:Y:S02]  /*14c0*/  @!P1 SYNCS.PHASECHK.TRANS64 P1, [R10+URZ+0x37000], R9 ;  /* 0x037000090a0095a7 */ /* 0x000e64000802007f */
[----:B-1----:R-:W-:Y:S05]  /*14d0*/  @!P1 BRA `(.L_x_20) ;  /* 0xfffffffc00ec9947 */ /* 0x002fea000383ffff */
[----:B------:R-:W-:Y:S01]  /*14e0*/  ULEA UR5, UR4, UR18, 0xa ;  /* 0x0000001204057291 */ /* 0x000fe2000f8e503f */
[----:B------:R-:W-:Y:S01]  /*14f0*/  WARPGROUP.ARRIVE ;  /* 0x00000000000079c5 */ /* 0x000fe20000000000 */
[----:B------:R-:W-:Y:S02]  /*1500*/  ULEA UR6, UR4, UR17, 0x8 ;  /* 0x0000001104067291 */ /* 0x000fe4000f8e403f */
[----:B------:R-:W-:Y:S02]  /*1510*/  UIADD3 UR7, UR5, 0x100, URZ ;  /* 0x0000010005077890 */ /* 0x000fe4000fffe03f */
[----:B------:R-:W-:Y:S02]  /*1520*/  UIADD3 UR14, UR5, 0x200, URZ ;  /* 0x00000200050e7890 */ /* 0x000fe4000fffe03f */
[----:B------:R-:W-:Y:S01]  /*1530*/  UMOV UR8, UR5 ;  /* 0x0000000500087c82 */ /* 0x000fe20008000000 */
[----:B------:R-:W-:Y:S01]  /*1540*/  UMOV UR9, 0x80000020 ;  /* 0x8000002000097882 */ /* 0x000fe20000000000 */
[----:B------:R-:W-:Y:S01]  /*1550*/  UMOV UR10, UR6 ;  /* 0x00000006000a7c82 */ /* 0x000fe20008000000 */
[----:B------:R-:W-:Y:S01]  /*1560*/  UMOV UR11, 0x80000020 ;  /* 0x80000020000b7882 */ /* 0x000fe20000000000 */
[----:B------:R-:W-:Y:S01]  /*1570*/  UIADD3 UR15, UR5, 0x300, URZ ;  /* 0x00000300050f7890 */ /* 0x000fe2000fffe03f */
[----:B------:R-:W-:Y:S01]  /*1580*/  HGMMA.64x64x16.F32.BF16 R120, gdesc[UR8], R120, UP0 ;  /* 0x00e00000087879f0 */ /* 0x000fe2000bf01878 */
[----:B------:R-:W-:Y:S01]  /*1590*/  UMOV UR8, UR7 ;  /* 0x0000000700087c82 */ /* 0x000fe20008000000 */
[----:B------:R-:W-:Y:S01]  /*15a0*/  UMOV UR9, 0x80000020 ;  /* 0x8000002000097882 */ /* 0x000fe20000000000 */
[----:B------:R-:W-:Y:S01]  /*15b0*/  UIADD3 UR7, UR5, 0x202, URZ ;  /* 0x0000020205077890 */ /* 0x000fe2000fffe03f */
[----:B------:R-:W-:Y:S01]  /*15c0*/  HGMMA.64x64x16.F32.BF16 R88, gdesc[UR8], R88, UP0 ;  /* 0x00e00000085879f0 */ /* 0x000fe2000bf01858 */
[----:B------:R-:W-:Y:S01]  /*15d0*/  UMOV UR8, UR14 ;  /* 0x0000000e00087c82 */ /* 0x000fe20008000000 */
[----:B------:R-:W-:-:S02]  /*15e0*/  UMOV UR9, 0x80000020 ;  /* 0x8000002000097882 */ /* 0x000fc40000000000 */
[----:B------:R-:W-:Y:S01]  /*15f0*/  HGMMA.64x64x16.F32.BF16 R56, gdesc[UR8], R56, UP0 ;  /* 0x00e00000083879f0 */ /* 0x000fe2000bf01838 */
[----:B------:R-:W-:Y:S01]  /*1600*/  UMOV UR8, UR15 ;  /* 0x0000000f00087c82 */ /* 0x000fe20008000000 */
[----:B------:R-:W-:Y:S02]  /*1610*/  UMOV UR9, 0x80000020 ;  /* 0x8000002000097882 */ /* 0x000fe40000000000 */
[----:B------:R-:W-:Y:S01]  /*1620*/  HGMMA.64x64x16.F32.BF16 R24, gdesc[UR8], R24, UP0 ;  /* 0x00e00000081879f0 */ /* 0x000fe2000bf01818 */
[----:B------:R-:W-:Y:S02]  /*1630*/  UIADD3 UR8, UR5, 0x2, URZ ;  /* 0x0000000205087890 */ /* 0x000fe4000fffe03f */
[----:B------:R-:W-:Y:S02]  /*1640*/  UIADD3 UR10, UR6, 0x2, URZ ;  /* 0x00000002060a7890 */ /* 0x000fe4000fffe03f */
[----:B------:R-:W-:Y:S01]  /*1650*/  UIADD3 UR6, UR5, 0x102, URZ ;  /* 0x0000010205067890 */ /* 0x000fe2000fffe03f */
[----:B------:R-:W-:Y:S01]  /*1660*/  UMOV UR9, 0x80000020 ;  /* 0x8000002000097882 */ /* 0x000fe20000000000 */
[----:B------:R-:W-:Y:S01]  /*1670*/  UMOV UR11, 0x80000020 ;  /* 0x80000020000b7882 */ /* 0x000fe20000000000 */
[----:B------:R-:W-:-:S04]  /*1680*/  UIADD3 UR5, UR5, 0x302, URZ ;  /* 0x0000030205057890 */ /* 0x000fc8000fffe03f */
        /* <DEDUP_REMOVED lines=9> */
[----:B------:R-:W-:Y:S03]  /*1720*/  HGMMA.64x64x16.F32.BF16 R24, gdesc[UR8], R24, gsb0 ;  /* 0x00e00000081879f0 */ /* 0x000fe60008001818 */
[----:B------:R-:W-:Y:S02]  /*1730*/  WARPGROUP.DEPBAR.LE gsb0, 0x1 ;  /* 0x00008000000079c5 */ /* 0x000fe40000010100 */
[----:B------:R-:W-:Y:S05]  /*1740*/  @!P2 BRA `(.L_x_21) ;  /* 0x000000000004a947 */ /* 0x000fea0003800000 */
[----:B------:R-:W-:Y:S01]  /*1750*/  BPT.TRAP 0x1 ;  /* 0x000000040000795c */ /* 0x000fe20000300000 */
.L_x_21:
[----:B------:R-:W-:-:S13]  /*1760*/  ISETP.NE.AND P1, PT, R6, RZ, PT ;  /* 0x000000ff0600720c */ /* 0x000fda0003f25270 */
[----:B0-----:R-:W-:-:S05]  /*1770*/  @P1 LEA R9, R7, UR16, 0x3 ;  /* 0x0000001007091c11 */ /* 0x001fca000f8e18ff */
[----:B------:R-:W-:-:S05]  /*1780*/  @P1 VIADD R9, R9, 0x37058 ;  /* 0x0003705809091836 */ /* 0x000fca0000000000 */
[----:B------:R-:W-:-:S04]  /*1790*/  @P1 PRMT R9, R2, 0x654, R9 ;  /* 0x0000065402091816 */ /* 0x000fc80000000009 */
[----:B------:R0:W-:Y:S01]  /*17a0*/  @P1 SYNCS.ARRIVE.TRANS64.RED.A1T0 RZ, [R9+URZ], RZ ;  /* 0x000000ff09ff19a7 */ /* 0x0001e2000810043f */
[----:B------:R-:W-:-:S13]  /*17b0*/  ISETP.GT.U32.AND P1, PT, R4, 0x1, PT ;  /* 0x000000010400780c */ /* 0x000fda0003f24070 */
[----:B0-----:R-:W-:Y:S05]  /*17c0*/  @P1 BRA `(.L_x_22) ;  /* 0x0000000000041947 */ /* 0x001fea0003800000 */
[----:B------:R-:W-:Y:S01]  /*17d0*/  BPT.TRAP 0x1 ;  /* 0x000000040000795c */ /* 0x000fe20000300000 */
.L_x_22:
[----:B------:R-:W-:Y:S01]  /*17e0*/  UIADD3 UR4, UR4, 0x1, URZ ;  /* 0x0000000104047890 */ /* 0x000fe2000fffe03f */
[----:B------:R-:W-:Y:S01]  /*17f0*/  ISETP.GT.AND P2, PT, R5, 0x1, PT ;  /* 0x000000010500780c */ /* 0x000fe20003f44270 */
[----:B------:R-:W-:Y:S02]  /*1800*/  VIADD R7, R7, 0x1 ;  /* 0x0000000107077836 */ /* 0x000fe40000000000 */
[----:B------:R-:W-:Y:S01]  /*1810*/  UISETP.NE.AND UP0, UPT, UR4, 0xb, UPT ;  /* 0x0000000b0400788c */ /* 0x000fe2000bf05270 */
[----:B------:R-:W-:Y:S02]  /*1820*/  VIADD R5, R5, 0xffffffff ;  /* 0xffffffff05057836 */ /* 0x000fe40000000000 */
[C---:B------:R-:W-:Y:S01]  /*1830*/  ISETP.NE.AND P1, PT, R7.reuse, 0xb, PT ;  /* 0x0000000b0700780c */ /* 0x040fe20003f25270 */
[----:B------:R-:W-:Y:S02]  /*1840*/  USEL UR5, URZ, 0x1, UP0 ;  /* 0x000000013f057887 */ /* 0x000fe40008000000 */
[----:B------:R-:W-:Y:S01]  /*1850*/  USEL UR4, UR4, URZ, UP0 ;  /* 0x0000003f04047287 */ /* 0x000fe20008000000 */
[----:B------:R-:W-:Y:S01]  /*1860*/  SEL R7, R7, RZ, P1 ;  /* 0x000000ff07077207 */ /* 0x000fe20000800000 */
[----:B------:R-:W-:-:S02]  /*1870*/  UPLOP3.LUT UP0, UPT, UPT, UPT, UPT, 0x80, 0x0 ;  /* 0x000000000000789c */ /* 0x000fc40003f0f070 */
[----:B------:R-:W-:Y:S01]  /*1880*/  LOP3.LUT R12, R12, UR5, RZ, 0x3c, !PT ;  /* 0x000000050c0c7c12 */ /* 0x000fe2000f8e3cff */
[----:B------:R-:W-:Y:S08]  /*1890*/  @P2 BRA `(.L_x_23) ;  /* 0xfffffff800e82947 */ /* 0x000ff0000383ffff */
.L_x_18:
[----:B------:R-:W-:Y:S02]  /*18a0*/  WARPGROUP.DEPBAR.LE gsb0, 0x0 ;  /* 0x00008000000079c5 */ /* 0x000fe40000010000 */
[----:B------:R-:W-:Y:S05]  /*18b0*/  @!P0 BRA `(.L_x_24) ;  /* 0x0000000000548947 */ /* 0x000fea0003800000 */
[----:B------:R-:W-:-:S04]  /*18c0*/  LOP3.LUT R5, R4, 0x1, RZ, 0xfc, !PT ;  /* 0x0000000104057812 */ /* 0x000fc800078efcff */
[----:B------:R-:W-:-:S13]  /*18d0*/  ISETP.NE.AND P0, PT, R5, 0x3, PT ;  /* 0x000000030500780c */ /* 0x000fda0003f05270 */
[----:B------:R-:W-:Y:S05]  /*18e0*/  @!P0 BRA `(.L_x_25) ;  /* 0x0000000000048947 */ /* 0x000fea0003800000 */
[----:B------:R-:W-:Y:S01]  /*18f0*/  BPT.TRAP 0x1 ;  /* 0x000000040000795c */ /* 0x000fe20000300000 */
.L_x_25:
[----:B------:R-:W-:Y:S01]  /*1900*/  ISETP.NE.AND P0, PT, R6, RZ, PT ;  /* 0x000000ff0600720c */ /* 0x000fe20003f05270 */
[----:B------:R-:W-:Y:S01]  /*1910*/  BSSY B0, `(.L_x_26) ;  /* 0x000000d000007945 */ /* 0x000fe20003800000 */
[----:B------:R-:W-:-:S11]  /*1920*/  ISETP.GT.U32.AND P1, PT, R4, 0x1, PT ;  /* 0x000000010400780c */ /* 0x000fd60003f24070 */
[----:B------:R-:W-:Y:S05]  /*1930*/  @!P0 BRA `(.L_x_27) ;  /* 0x0000000000288947 */ /* 0x000fea0003800000 */
[----:B------:R-:W0:Y:S01]  /*1940*/  S2R R7, SR_CgaCtaId ;  /* 0x0000000000077919 */ /* 0x000e220000008800 */
[----:B------:R-:W-:Y:S01]  /*1950*/  IMAD.WIDE.U32 R4, R8, -0x45d1745d, RZ ;  /* 0xba2e8ba308047825 */ /* 0x000fe200078e00ff */
[----:B------:R-:W-:-:S04]  /*1960*/  MOV R4, 0x400 ;  /* 0x0000040000047802 */ /* 0x000fc80000000f00 */
[----:B------:R-:W-:-:S05]  /*1970*/  SHF.R.U32.HI R5, RZ, 0x3, R5 ;  /* 0x00000003ff057819 */ /* 0x000fca0000011605 */
[----:B------:R-:W-:Y:S01]  /*1980*/  IMAD R8, R5, -0xb, R8 ;  /* 0xfffffff505087824 */ /* 0x000fe200078e0208 */
[----:B0-----:R-:W-:-:S05]  /*1990*/  LEA R7, R7, R4, 0x18 ;  /* 0x0000000407077211 */ /* 0x001fca00078ec0ff */
[----:B------:R-:W-:-:S04]  /*19a0*/  IMAD R8, R8, 0x8, R7 ;  /* 0x0000000808087824 */ /* 0x000fc800078e0207 */
[----:B------:R-:W-:-:S05]  /*19b0*/  VIADD R5, R8, 0x37058 ;  /* 0x0003705808057836 */ /* 0x000fca0000000000 */
[----:B------:R-:W-:-:S04]  /*19c0*/  PRMT R5, R2, 0x654, R5 ;  /* 0x0000065402057816 */ /* 0x000fc80000000005 */
[----:B------:R0:W-:Y:S03]  /*19d0*/  SYNCS.ARRIVE.TRANS64.RED.A1T0 RZ, [R5+URZ], RZ ;  /* 0x000000ff05ff79a7 */ /* 0x0001e6000810043f */
.L_x_27:
[----:B------:R-:W-:Y:S05]  /*19e0*/  BSYNC B0 ;  /* 0x0000000000007941 */ /* 0x000fea0003800000 */
.L_x_26:
[----:B------:R-:W-:Y:S05]  /*19f0*/  @P1 BRA `(.L_x_24) ;  /* 0x0000000000041947 */ /* 0x000fea0003800000 */
[----:B------:R-:W-:Y:S01]  /*1a00*/  BPT.TRAP 0x1 ;  /* 0x000000040000795c */ /* 0x000fe20000300000 */
.L_x_24:
[----:B------:R-:W1:Y:S01]  /*1a10*/  S2R R4, SR_CTAID.Y ;  /* 0x0000000000047919 */ /* 0x000e620000002600 */
[----:B------:R-:W-:Y:S01]  /*1a20*/  ULDC.64 UR4, c[0x0][0x280] ;  /* 0x0000a00000047ab9 */ /* 0x000fe20000000a00 */
[----:B------:R-:W-:Y:S01]  /*1a30*/  LEA.HI R2, R3, R0, RZ, 0x2 ;  /* 0x0000000003027211 */ /* 0x000fe200078f10ff */
[----:B------:R-:W2:Y:S03]  /*1a40*/  S2R R9, SR_CTAID.X ;  /* 0x0000000000097919 */ /* 0x000ea60000002500 */
[--C-:B------:R-:W-:Y:S02]  /*1a50*/  SHF.R.S32.HI R6, RZ, 0x2, R2.reuse ;  /* 0x00000002ff067819 */ /* 0x100fe40000011402 */
[----:B0-----:R-:W-:-:S04]  /*1a60*/  SHF.R.S32.HI R5, RZ, 0x1f, R2 ;  /* 0x0000001fff057819 */ /* 0x001fc80000011402 */
[----:B------:R-:W-:-:S04]  /*1a70*/  LEA.HI R5, R5, R6, RZ, 0x3 ;  /* 0x0000000605057211 */ /* 0x000fc800078f18ff */
[----:B------:R-:W-:Y:S01]  /*1a80*/  LOP3.LUT R7, R5, 0xfffffff8, RZ, 0xc0, !PT ;  /* 0xfffffff805077812 */ /* 0x000fe200078ec0ff */
[----:B-1----:R-:W-:Y:S02]  /*1a90*/  IMAD.SHL.U32 R4, R4, 0x40, RZ ;  /* 0x0000004004047824 */ /* 0x002fe400078e00ff */
[----:B--2---:R-:W-:-:S03]  /*1aa0*/  IMAD.SHL.U32 R10, R9, 0x100, RZ ;  /* 0x00000100090a7824 */ /* 0x004fc600078e00ff */
[----:B------:R-:W-:-:S04]  /*1ab0*/  ISETP.GE.AND P0, PT, R4, UR5, PT ;  /* 0x0000000504007c0c */ /* 0x000fc8000bf06270 */
[----:B------:R-:W-:-:S13]  /*1ac0*/  ISETP.GE.OR P0, PT, R10, UR4, P0 ;  /* 0x000000040a007c0c */ /* 0x000fda0008706670 */
[----:B------:R-:W-:Y:S05]  /*1ad0*/  @P0 EXIT ;  /* 0x000000000000094d */ /* 0x000fea0003800000 */
[----:B------:R-:W0:Y:S01]  /*1ae0*/  LDC.64 R12, c[0x0][0x658] ;  /* 0x00019600ff0c7b82 */ /* 0x000e220000000a00 */
[----:B------:R-:W-:Y:S01]  /*1af0*/  LOP3.LUT R5, R2, 0x7ffffffc, RZ, 0xc0, !PT ;  /* 0x7ffffffc02057812 */ /* 0x000fe200078ec0ff */
[----:B------:R-:W-:Y:S01]  /*1b00*/  IMAD.IADD R2, R6, 0x1, -R7 ;  /* 0x0000000106027824 */ /* 0x000fe200078e0a07 */
[----:B------:R-:W-:Y:S02]  /*1b10*/  LEA.HI R6, R3, R0, RZ, 0x5 ;  /* 0x0000000003067211 */ /* 0x000fe400078f28ff */
[----:B----45:R-:W-:Y:S01]  /*1b20*/  FSETP.NEU.AND P1, PT, R14, RZ, PT ;  /* 0x000000ff0e00720b */ /* 0x030fe20003f2d000 */
[----:B------:R-:W-:Y:S01]  /*1b30*/  IMAD.IADD R5, R0, 0x1, -R5 ;  /* 0x0000000100057824 */ /* 0x000fe200078e0a05 */
[----:B------:R-:W-:Y:S02]  /*1b40*/  SHF.R.S32.HI R3, RZ, 0x1f, R2 ;  /* 0x0000001fff037819 */ /* 0x000fe40000011402 */
[----:B---3--:R-:W-:Y:S01]  /*1b50*/  SHF.R.S32.HI R15, RZ, 0x5, R6 ;  /* 0x00000005ff0f7819 */ /* 0x008fe20000011406 */
[----:B------:R-:W-:-:S02]  /*1b60*/  IMAD.SHL.U32 R5, R5, 0x2, RZ ;  /* 0x0000000205057824 */ /* 0x000fc400078e00ff */
[----:B------:R-:W-:-:S03]  /*1b70*/  IMAD.WIDE R8, R9, 0x100, R2 ;  /* 0x0000010009087825 */ /* 0x000fc600078e0202 */
[----:B------:R-:W-:Y:S01]  /*1b80*/  SHF.R.S32.HI R7, RZ, 0x1f, R5 ;  /* 0x0000001fff077819 */ /* 0x000fe20000011405 */
[C---:B------:R-:W-:Y:S01]  /*1b90*/  IMAD R3, R15.reuse, -0x10, -R10 ;  /* 0xfffffff00f037824 */ /* 0x040fe200078e0a0a */
[C---:B------:R-:W-:Y:S01]  /*1ba0*/  IADD3 R6, P0, R4.reuse, R5, RZ ;  /* 0x0000000504067210 */ /* 0x040fe20007f1e0ff */
[----:B------:R-:W-:Y:S01]  /*1bb0*/  IMAD.WIDE R8, R15, 0x10, R8 ;  /* 0x000000100f087825 */ /* 0x000fe200078e0208 */
[----:B------:R-:W-:Y:S02]  /*1bc0*/  IADD3 R10, -R5, UR5, -R4 ;  /* 0x00000005050a7c10 */ /* 0x000fe4000fffe904 */
[----:B------:R-:W-:Y:S02]  /*1bd0*/  LEA.HI.X.SX32 R7, R4, R7, 0x1, P0 ;  /* 0x0000000704077211 */ /* 0x000fe400000f0eff */
[----:B------:R-:W-:Y:S01]  /*1be0*/  IADD3 R0, R3, UR4, -R2 ;  /* 0x0000000403007c10 */ /* 0x000fe2000fffe802 */
[-C--:B0-----:R-:W-:Y:S01]  /*1bf0*/  IMAD R2, R9, R12.reuse, RZ ;  /* 0x0000000c09027224 */ /* 0x081fe200078e02ff */
[----:B------:R-:W-:Y:S01]  /*1c00*/  ISETP.GT.AND P3, PT, R10, RZ, PT ;  /* 0x000000ff0a00720c */ /* 0x000fe20003f64270 */
[----:B------:R-:W-:Y:S01]  /*1c10*/  IMAD.WIDE.U32 R18, R8, R12, R6 ;  /* 0x0000000c08127225 */ /* 0x000fe200078e0006 */
[----:B------:R-:W-:-:S02]  /*1c20*/  SHF.L.U64.HI R15, R12, 0x3, R13 ;  /* 0x000000030c0f7819 */ /* 0x000fc4000001020d */
[----:B------:R-:W-:Y:S01]  /*1c30*/  P2R R3, PR, RZ, 0x8 ;  /* 0x00000008ff037803 */ /* 0x000fe20000000000 */
[----:B------:R-:W-:Y:S01]  /*1c40*/  IMAD R21, R8, R13, R2 ;  /* 0x0000000d08157224 */ /* 0x000fe200078e0202 */
[----:B------:R-:W-:Y:S01]  /*1c50*/  ISETP.GT.AND P0, PT, R0, RZ, P3 ;  /* 0x000000ff0000720c */ /* 0x000fe20001f04270 */
[----:B------:R-:W-:Y:S02]  /*1c60*/  IMAD.SHL.U32 R16, R12, 0x8, RZ ;  /* 0x000000080c107824 */ /* 0x000fe400078e00ff */
[----:B------:R-:W-:Y:S01]  /*1c70*/  IMAD.IADD R21, R19, 0x1, R21 ;  /* 0x0000000113157824 */ /* 0x000fe200078e0215 */
[----:B------:R-:W-:Y:S09]  /*1c80*/  @!P1 BRA `(.L_x_28) ;  /* 0x0000006c00cc9947 */ /* 0x000ff20003800000 */
[----:B------:R-:W-:Y:S01]  /*1c90*/  ULDC.64 UR4, c[0x0][0x630] ;  /* 0x00018c0000047ab9 */ /* 0x000fe20000000a00 */
[----:B------:R-:W-:Y:S01]  /*1ca0*/  ULDC.64 UR8, c[0x0][0x628] ;  /* 0x00018a0000087ab9 */ /* 0x000fe20000000a00 */
[----:B------:R-:W-:Y:S01]  /*1cb0*/  IMAD R17, R9, UR4, RZ ;  /* 0x0000000409117c24 */ /* 0x000fe2000f8e02ff */
[----:B------:R-:W-:Y:S01]  /*1cc0*/  ULDC.64 UR6, c[0x0][0x650] ;  /* 0x0001940000067ab9 */ /* 0x000fe20000000a00 */
[----:B------:R-:W-:-:S04]  /*1cd0*/  IMAD.WIDE.U32 R2, R8, UR4, R6 ;  /* 0x0000000408027c25 */ /* 0x000fc8000f8e0006 */
[----:B------:R-:W-:Y:S01]  /*1ce0*/  IMAD R17, R8, UR5, R17 ;  /* 0x0000000508117c24 */ /* 0x000fe2000f8e0211 */
[----:B------:R-:W-:-:S03]  /*1cf0*/  LEA R4, P1, R2, UR8, 0x1 ;  /* 0x0000000802047c11 */ /* 0x000fc6000f8208ff */
[----:B------:R-:W-:-:S05]  /*1d00*/  IMAD.IADD R3, R3, 0x1, R17 ;  /* 0x0000000103037824 */ /* 0x000fca00078e0211 */
[----:B------:R-:W-:-:S05]  /*1d10*/  LEA.HI.X R5, R2, UR9, R3, 0x1, P1 ;  /* 0x0000000902057c11 */ /* 0x000fca00088f0c03 */
[----:B------:R-:W2:Y:S01]  /*1d20*/  @P0 LDG.E.LTC128B.U16 R19, desc[UR12][R4.64] ;  /* 0x0000000c04130981 */ /* 0x000ea2000c1e1520 */
[----:B------:R-:W-:Y:S01]  /*1d30*/  ISETP.GT.AND P6, PT, R10, 0x1, PT ;  /* 0x000000010a00780c */ /* 0x000fe20003fc4270 */
[----:B------:R-:W-:Y:S01]  /*1d40*/  BSSY B0, `(.L_x_29) ;  /* 0x000000e000007945 */ /* 0x000fe20003800000 */
[----:B------:R-:W-:Y:S02]  /*1d50*/  LEA R2, P2, R18, UR6, 0x1 ;  /* 0x0000000612027c11 */ /* 0x000fe4000f8408ff */
[----:B------:R-:W-:Y:S01]  /*1d60*/  ISETP.GT.AND P1, PT, R0, RZ, P6 ;  /* 0x000000ff0000720c */ /* 0x000fe20003724270 */
[----:B--2---:R-:W-:-:S04]  /*1d70*/  IMAD.U32 R3, R19, 0x10000, RZ ;  /* 0x0001000013037824 */ /* 0x004fc800078e00ff */
[----:B------:R-:W-:-:S04]  /*1d80*/  FMUL R3, R3, R14 ;  /* 0x0000000e03037220 */ /* 0x000fc80000400000 */
[----:B------:R-:W-:-:S05]  /*1d90*/  FFMA R3, R120, R11, R3 ;  /* 0x0000000b78037223 */ /* 0x000fca0000000003 */
[----:B------:R-:W-:Y:S02]  /*1da0*/  F2FP.BF16.F32.PACK_AB R20, RZ, R3 ;  /* 0x00000003ff14723e */ /* 0x000fe400000010ff */
[----:B------:R-:W-:Y:S02]  /*1db0*/  P2R R3, PR, RZ, 0x40 ;  /* 0x00000040ff037803 */ /* 0x000fe40000000000 */
[----:B------:R-:W-:Y:S02]  /*1dc0*/  LEA.HI.X R3, R18, UR7, R21, 0x1, P2 ;  /* 0x0000000712037c11 */ /* 0x000fe400090f0c15 */
[----:B------:R-:W-:Y:S02]  /*1dd0*/  PRMT R18, R20, 0x7610, R18 ;  /* 0x0000761014127816 */ /* 0x000fe40000000012 */
[----:B------:R-:W-:-:S03]  /*1de0*/  PRMT R20, R19, 0x7610, R20 ;  /* 0x0000761013147816 */ /* 0x000fc60000000014 */
[----:B------:R0:W-:Y:S01]  /*1df0*/  @P0 STG.E.U16 desc[UR12][R2.64], R18 ;  /* 0x0000001202000986 */ /* 0x0001e2000c10150c */
[----:B------:R-:W-:Y:S05]  /*1e00*/  @!P1 BRA `(.L_x_30) ;  /* 0x0000000000049947 */ /* 0x000fea0003800000 */
[----:B------:R1:W5:Y:S02]  /*1e10*/  LDG.E.LTC128B.U16 R20, desc[UR12][R4.64+0x2] ;  /* 0x0000020c04147981 */ /* 0x000364000c1e1520 */
.L_x_30:
[----:B------:R-:W-:Y:S05]  /*1e20*/  BSYNC B0 ;  /* 0x0000000000007941 */ /* 0x000fea0003800000 */
.L_x_29:
[----:B------:R-:W-:Y:S01]  /*1e30*/  USHF.L.U32 UR6, UR4, 0x3, URZ ;  /* 0x0000000304067899 */ /* 0x000fe2000800063f */
[----:B-----5:R-:W-:Y:S01]  /*1e40*/  IMAD.U32 R9, R20, 0x10000, RZ ;  /* 0x0001000014097824 */ /* 0x020fe200078e00ff */
[----:B------:R-:W-:Y:S01]  /*1e50*/  USHF.L.U64.HI UR7, UR4, 0x3, UR5 ;  /* 0x0000000304077899 */ /* 0x000fe20008010205 */
[----:B------:R-:W-:Y:S02]  /*1e60*/  ISETP.GT.AND P0, PT, R0, 0x8, P3 ;  /* 0x000000080000780c */ /* 0x000fe40001f04270 */
[----:B------:R-:W-:Y:S01]  /*1e70*/  FMUL R22, R9, R14 ;  /* 0x0000000e09167220 */ /* 0x000fe20000400000 */
[----:B0-----:R-:W-:Y:S02]  /*1e80*/  IMAD.U32 R18, RZ, RZ, UR6 ;  /* 0x00000006ff127e24 */ /* 0x001fe4000f8e00ff */
[----:B------:R-:W-:Y:S02]  /*1e90*/  IMAD.U32 R19, RZ, RZ, UR7 ;  /* 0x00000007ff137e24 */ /* 0x000fe4000f8e00ff */
[----:B------:R-:W-:Y:S01]  /*1ea0*/  FFMA R22, R121, R11, R22 ;  /* 0x0000000b79167223 */ /* 0x000fe20000000016 */
[----:B------:R-:W-:-:S04]  /*1eb0*/  IMAD.WIDE.U32 R8, R8, UR4, R18 ;  /* 0x0000000408087c25 */ /* 0x000fc8000f8e0012 */
[----:B------:R-:W-:Y:S02]  /*1ec0*/  F2FP.BF16.F32.PACK_AB R22, RZ, R22 ;  /* 0x00000016ff16723e */ /* 0x000fe400000010ff */
[----:B------:R-:W-:-:S03]  /*1ed0*/  IADD3 R6, P2, R6, R8, RZ ;  /* 0x0000000806067210 */ /* 0x000fc60007f5e0ff */
[----:B------:R0:W-:Y:S01]  /*1ee0*/  @P1 STG.E.U16 desc[UR12][R2.64+0x2], R22 ;  /* 0x0000021602001986 */ /* 0x0001e2000c10150c */
[----:B------:R-:W-:Y:S02]  /*1ef0*/  IADD3.X R7, R7, R17, R9, P2, !PT ;  /* 0x0000001107077210 */ /* 0x000fe400017fe409 */
[----:B------:R-:W-:-:S04]  /*1f00*/  LEA R8, P2, R6, UR8, 0x1 ;  /* 0x0000000806087c11 */ /* 0x000fc8000f8408ff */
[----:B------:R-:W-:-:S05]  /*1f10*/  LEA.HI.X R9, R6, UR9, R7, 0x1, P2 ;  /* 0x0000000906097c11 */ /* 0x000fca00090f0c07 */
[----:B------:R-:W2:Y:S01]  /*1f20*/  @P0 LDG.E.LTC128B.U16 R20, desc[UR12][R8.64] ;  /* 0x0000000c08140981 */ /* 0x000ea2000c1e1520 */
[C---:B------:R-:W-:Y:S01]  /*1f30*/  SHF.L.U64.HI R15, R16.reuse, 0x1, R15 ;  /* 0x00000001100f7819 */ /* 0x040fe2000001020f */
[----:B------:R-:W-:Y:S01]  /*1f40*/  BSSY B0, `(.L_x_31) ;  /* 0x000000b000007945 */ /* 0x000fe20003800000 */
[----:B------:R-:W-:Y:S02]  /*1f50*/  LEA R6, P2, R16, R2, 0x1 ;  /* 0x0000000210067211 */ /* 0x000fe400078408ff */
[----:B------:R-:W-:Y:S01]  /*1f60*/  ISETP.GT.AND P1, PT, R0, 0x8, P6 ;  /* 0x000000080000780c */ /* 0x000fe20003724270 */
[----:B--2---:R-:W-:-:S04]  /*1f70*/  IMAD.U32 R7, R20, 0x10000, RZ ;  /* 0x0001000014077824 */ /* 0x004fc800078e00ff */
[----:B------:R-:W-:-:S04]  /*1f80*/  FMUL R7, R7, R14 ;  /* 0x0000000e07077220 */ /* 0x000fc80000400000 */
[----:B------:R-:W-:-:S05]  /*1f90*/  FFMA R7, R122, R11, R7 ;  /* 0x0000000b7a077223 */ /* 0x000fca0000000007 */
[----:B------:R-:W-:Y:S01]  /*1fa0*/  F2FP.BF16.F32.PACK_AB R16, RZ, R7 ;  /* 0x00000007ff10723e */ /* 0x000fe200000010ff */
[----:B------:R-:W-:-:S05]  /*1fb0*/  IMAD.X R7, R15, 0x1, R3, P2 ;  /* 0x000000010f077824 */ /* 0x000fca00010e0603 */
[----:B------:R0:W-:Y:S01]  /*1fc0*/  @P0 STG.E.U16 desc[UR12][R6.64], R16 ;  /* 0x0000001006000986 */ /* 0x0001e2000c10150c */
[----:B------:R-:W-:Y:S05]  /*1fd0*/  @!P1 BRA `(.L_x_32) ;  /* 0x0000000000049947 */ /* 0x000fea0003800000 */
[----:B------:R2:W5:Y:S02]  /*1fe0*/  LDG.E.LTC128B.U16 R20, desc[UR12][R8.64+0x2] ;  /* 0x0000020c08147981 */ /* 0x000564000c1e1520 */
.L_x_32:
[----:B------:R-:W-:Y:S05]  /*1ff0*/  BSYNC B0 ;  /* 0x0000000000007941 */ /* 0x000fea0003800000 */
.L_x_31:
[----:B-----5:R-:W-:Y:S01]  /*2000*/  IMAD.U32 R15, R20, 0x10000, RZ ;  /* 0x00010000140f7824 */ /* 0x020fe200078e00ff */
[----:B------:R-:W-:Y:S01]  /*2010*/  ISETP.GT.AND P3, PT, R10, 0x8, PT ;  /* 0x000000080a00780c */ /* 0x000fe20003f64270 */
[----:B------:R-:W-:Y:S02]  /*2020*/  BSSY B0, `(.L_x_33) ;  /* 0x0000009000007945 */ /* 0x000fe40003800000 */
[----:B0-----:R-:W-:Y:S01]  /*2030*/  FMUL R16, R15, R14 ;  /* 0x0000000e0f107220 */ /* 0x001fe20000400000 */
[----:B------:R-:W-:Y:S02]  /*2040*/  ISETP.GT.AND P0, PT, R0, RZ, P3 ;  /* 0x000000ff0000720c */ /* 0x000fe40001f04270 */
[----:B------:R-:W-:Y:S01]  /*2050*/  P2R R15, PR, RZ, 0x8 ;  /* 0x00000008ff0f7803 */ /* 0x000fe20000000000 */
[----:B------:R-:W-:-:S05]  /*2060*/  FFMA R16, R123, R11, R16 ;  /* 0x0000000b7b107223 */ /* 0x000fca0000000010 */
[----:B------:R-:W-:-:S05]  /*2070*/  F2FP.BF16.F32.PACK_AB R16, RZ, R16 ;  /* 0x00000010ff10723e */ /* 0x000fca00000010ff */
[----:B------:R0:W-:Y:S01]  /*2080*/  @P1 STG.E.U16 desc[UR12][R6.64+0x2], R16 ;  /* 0x0000021006001986 */ /* 0x0001e2000c10150c */
[----:B------:R-:W-:Y:S05]  /*2090*/  @!P0 BRA `(.L_x_34) ;  /* 0x0000000000048947 */ /* 0x000fea0003800000 */
[----:B------:R3:W5:Y:S02]  /*20a0*/  LDG.E.LTC128B.U16 R20, desc[UR12][R4.64+0x10] ;  /* 0x0000100c04147981 */ /* 0x000764000c1e1520 */
.L_x_34:
[----:B------:R-:W-:Y:S05]  /*20b0*/  BSYNC B0 ;  /* 0x0000000000007941 */ /* 0x000fea0003800000 */
.L_x_33:
[----:B-----5:R-:W-:Y:S01]  /*20c0*/  IMAD.U32 R15, R20, 0x10000, RZ ;  /* 0x00010000140f7824 */ /* 0x020fe200078e00ff */
[----:B------:R-:W-:Y:S01]  /*20d0*/  ISETP.GT.AND P2, PT, R10, 0x9, PT ;  /* 0x000000090a00780c */ /* 0x000fe20003f44270 */
[----:B------:R-:W-:Y:S02]  /*20e0*/  BSSY B0, `(.L_x_35) ;  /* 0x0000009000007945 */ /* 0x000fe40003800000 */
[----:B------:R-:W-:Y:S01]  /*20f0*/  FMUL R15, R15, R14 ;  /* 0x0000000e0f0f7220 */ /* 0x000fe20000400000 */
[----:B------:R-:W-:Y:S02]  /*2100*/  ISETP.GT.AND P1, PT, R0, RZ, P2 ;  /* 0x000000ff0000720c */ /* 0x000fe40001724270 */
[----:B0-----:R-:W-:Y:S01]  /*2110*/  P2R R16, PR, RZ, 0x4 ;  /* 0x00000004ff107803 */ /* 0x001fe20000000000 */
[----:B------:R-:W-:-:S05]  /*2120*/  FFMA R15, R124, R11, R15 ;  /* 0x0000000b7c0f7223 */ /* 0x000fca000000000f */
[----:B------:R-:W-:-:S05]  /*2130*/  F2FP.BF16.F32.PACK_AB R15, RZ, R15 ;  /* 0x0000000fff0f723e */ /* 0x000fca00000010ff */
[----:B------:R0:W-:Y:S01]  /*2140*/  @P0 STG.E.U16 desc[UR12][R2.64+0x10], R15 ;  /* 0x0000100f02000986 */ /* 0x0001e2000c10150c */
[----:B------:R-:W-:Y:S05]  /*2150*/  @!P1 BRA `(.L_x_36) ;  /* 0x0000000000049947 */ /* 0x000fea0003800000 */
[----:B------:R4:W5:Y:S02]  /*2160*/  LDG.E.LTC128B.U16 R20, desc[UR12][R4.64+0x12] ;  /* 0x0000120c04147981 */ /* 0x000964000c1e1520 */
.L_x_36:
[----:B------:R-:W-:Y:S05]  /*2170*/  BSYNC B0 ;  /* 0x0000000000007941 */ /* 0x000fea0003800000 */
.L_x_35:
[----:B0----5:R-:W-:Y:S01]  /*2180*/  IMAD.U32 R15, R20, 0x10000, RZ ;  /* 0x00010000140f7824 */ /* 0x021fe200078e00ff */
[----:B------:R-:W-:Y:S01]  /*2190*/  ISETP.GT.AND P0, PT, R0, 0x8, P3 ;  /* 0x000000080000780c */ /* 0x000fe20001f04270 */
[----:B------:R-:W-:Y:S02]  /*21a0*/  BSSY B0, `(.L_x_37) ;  /* 0x0000007000007945 */ /* 0x000fe40003800000 */
[----:B------:R-:W-:-:S04]  /*21b0*/  FMUL R16, R15, R14 ;  /* 0x0000000e0f107220 */ /* 0x000fc80000400000 */
[----:B------:R-:W-:-:S05]  /*21c0*/  FFMA R16, R125, R11, R16 ;  /* 0x0000000b7d107223 */ /* 0x000fca0000000010 */
[----:B------:R-:W-:-:S05]  /*21d0*/  F2FP.BF16.F32.PACK_AB R16, RZ, R16 ;  /* 0x00000010ff10723e */ /* 0x000fca00000010ff */
[----:B------:R0:W-:Y:S01]  /*21e0*/  @P1 STG.E.U16 desc[UR12][R2.64+0x12], R16 ;  /* 0x0000121002001986 */ /* 0x0001e2000c10150c */
[----:B------:R-:W-:Y:S05]  /*21f0*/  @!P0 BRA `(.L_x_38) ;  /* 0x0000000000048947 */ /* 0x000fea0003800000 */
[----:B------:R0:W5:Y:S02]  /*2200*/  LDG.E.LTC128B.U16 R20, desc[UR12][R8.64+0x10] ;  /* 0x0000100c08147981 */ /* 0x000164000c1e1520 */
.L_x_38:
[----:B------:R-:W-:Y:S05]  /*2210*/  BSYNC B0 ;  /* 0x0000000000007941 */ /* 0x000fea0003800000 */
.L_x_37:
[----:B-----5:R-:W-:Y:S01]  /*2220*/  IMAD.U32 R15, R20, 0x10000, RZ ;  /* 0x00010000140f7824 */ /* 0x020fe200078e00ff */
        /* <DEDUP_REMOVED lines=8> */
.L_x_40:
[----:B------:R-:W-:Y:S05]  /*22b0*/  BSYNC B0 ;  /* 0x0000000000007941 */ /* 0x000fea0003800000 */
.L_x_39:
[----:B0----5:R-:W-:Y:S01]  /*22c0*/  IMAD.U32 R15, R20, 0x10000, RZ ;  /* 0x00010000140f7824 */ /* 0x021fe200078e00ff */
[----:B------:R-:W-:Y:S01]  /*22d0*/  ISETP.GT.AND P2, PT, R10, 0x10, PT ;  /* 0x000000100a00780c */ /* 0x000fe20003f44270 */
[----:B------:R-:W-:Y:S02]  /*22e0*/  BSSY B0, `(.L_x_41) ;  /* 0x0000009000007945 */ /* 0x000fe40003800000 */
[----:B------:R-:W-:Y:S01]  /*22f0*/  FMUL R16, R15, R14 ;  /* 0x0000000e0f107220 */ /* 0x000fe20000400000 */
[----:B------:R-:W-:Y:S02]  /*2300*/  ISETP.GT.AND P0, PT, R0, RZ, P2 ;  /* 0x000000ff0000720c */ /* 0x000fe40001704270 */
[----:B------:R-:W-:Y:S01]  /*2310*/  P2R R15, PR, RZ, 0x4 ;  /* 0x00000004ff0f7803 */ /* 0x000fe20000000000 */
[----:B------:R-:W-:-:S05]  /*2320*/  FFMA R16, R127, R11, R16 ;  /* 0x0000000b7f107223 */ /* 0x000fca0000000010 */
[----:B------:R-:W-:-:S05]  /*2330*/  F2FP.BF16.F32.PACK_AB R16, RZ, R16 ;  /* 0x00000010ff10723e */ /* 0x000fca00000010ff */
[----:B------:R0:W-:Y:S01]  /*2340*/  @P1 STG.E.U16 desc[UR12][R6.64+0x12], R16 ;  /* 0x0000121006001986 */ /* 0x0001e2000c10150c */
[----:B------:R-:W-:Y:S05]  /*2350*/  @!P0 BRA `(.L_x_42) ;  /* 0x0000000000048947 */ /* 0x000fea0003800000 */
[----:B------:R0:W5:Y:S02]  /*2360*/  LDG.E.LTC128B.U16 R20, desc[UR12][R4.64+0x20] ;  /* 0x0000200c04147981 */ /* 0x000164000c1e1520 */
.L_x_42:
[----:B------:R-:W-:Y:S05]  /*2370*/  BSYNC B0 ;  /* 0x0000000000007941 */ /* 0x000fea0003800000 */
.L_x_41:
[----:B-----5:R-:W-:Y:S01]  /*2380*/  IMAD.U32 R15, R20, 0x10000, RZ ;  /* 0x00010000140f7824 */ /* 0x020fe200078e00ff */
[----:B------:R-:W-:Y:S01]  /*2390*/  ISETP.GT.AND P1, PT, R10, 0x11, PT ;  /* 0x000000110a00780c */ /* 0x000fe20003f24270 */
[----:B------:R-:W-:Y:S02]  /*23a0*/  BSSY B0, `(.L_x_43) ;  /* 0x0000009000007945 */ /* 0x000fe40003800000 */
[----:B------:R-:W-:-:S04]  /*23b0*/  FMUL R15, R15, R14 ;  /* 0x0000000e0f0f7220 */ /* 0x000fc80000400000 */
[----:B------:R-:W-:-:S05]  /*23c0*/  FFMA R15, R128, R11, R15 ;  /* 0x0000000b800f7223 */ /* 0x000fca000000000f */
[----:B------:R-:W-:-:S05]  /*23d0*/  F2FP.BF16.F32.PACK_AB R15, RZ, R15 ;  /* 0x0000000fff0f723e */ /* 0x000fca00000010ff */
[----:B------:R1:W-:Y:S01]  /*23e0*/  @P0 STG.E.U16 desc[UR12][R2.64+0x20], R15 ;  /* 0x0000200f02000986 */ /* 0x0003e2000c10150c */
[----:B------:R-:W-:Y:S02]  /*23f0*/  ISETP.GT.AND P0, PT, R0, RZ, P1 ;  /* 0x000000ff0000720c */ /* 0x000fe40000f04270 */
[----:B-1----:R-:W-:-:S11]  /*2400*/  P2R R15, PR, RZ, 0x2 ;  /* 0x00000002ff0f7803 */ /* 0x002fd60000000000 */
[----:B------:R-:W-:Y:S05]  /*2410*/  @!P0 BRA `(.L_x_44) ;  /* 0x0000000000048947 */ /* 0x000fea0003800000 */
[----:B------:R1:W5:Y:S02]  /*2420*/  LDG.E.LTC128B.U16 R20, desc[UR12][R4.64+0x22] ;  /* 0x0000220c04147981 */ /* 0x000364000c1e1520 */
.L_x_44:
[----:B------:R-:W-:Y:S05]  /*2430*/  BSYNC B0 ;  /* 0x0000000000007941 */ /* 0x000fea0003800000 */
.L_x_43:
[----:B-----5:R-:W-:Y:S01]  /*2440*/  IMAD.U32 R15, R20, 0x10000, RZ ;  /* 0x00010000140f7824 */ /* 0x020fe200078e00ff */
[----:B------:R-:W-:Y:S03]  /*2450*/  BSSY B0, `(.L_x_45) ;  /* 0x0000008000007945 */ /* 0x000fe60003800000 */
[----:B0-----:R-:W-:-:S04]  /*2460*/  FMUL R16, R15, R14 ;  /* 0x0000000e0f107220 */ /* 0x001fc80000400000 */
[----:B------:R-:W-:-:S05]  /*2470*/  FFMA R16, R129, R11, R16 ;  /* 0x0000000b81107223 */ /* 0x000fca0000000010 */
[----:B------:R-:W-:-:S05]  /*2480*/  F2FP.BF16.F32.PACK_AB R16, RZ, R16 ;  /* 0x00000010ff10723e */ /* 0x000fca00000010ff */
[----:B------:R0:W-:Y:S01]  /*2490*/  @P0 STG.E.U16 desc[UR12][R2.64+0x22], R16 ;  /* 0x0000221002000986 */ /* 0x0001e2000c10150c */
[----:B------:R-:W-:-:S13]  /*24a0*/  ISETP.GT.AND P0, PT, R0, 0x8, P2 ;  /* 0x000000080000780c */ /* 0x000fda0001704270 */
[----:B0-----:R-:W-:Y:S05]  /*24b0*/  @!P0 BRA `(.L_x_46) ;  /* 0x0000000000048947 */ /* 0x001fea0003800000 */
[----:B------:R0:W5:Y:S02]  /*24c0*/  LDG.E.LTC128B.U16 R20, desc[UR12][R8.64+0x20] ;  /* 0x0000200c08147981 */ /* 0x000164000c1e1520 */
.L_x_46:
[----:B------:R-:W-:Y:S05]  /*24d0*/  BSYNC B0 ;  /* 0x0000000000007941 */ /* 0x000fea0003800000 */
.L_x_45:
[----:B-----5:R-:W-:Y:S01]  /*24e0*/  IMAD.U32 R15, R20, 0x10000, RZ ;  /* 0x00010000140f7824 */ /* 0x020fe200078e00ff */
[----:B------:R-:W-:Y:S03]  /*24f0*/  BSSY B0, `(.L_x_47) ;  /* 0x0000008000007945 */ /* 0x000fe60003800000 */
[----:B------:R-:W-:-:S04]  /*2500*/  FMUL R15, R15, R14 ;  /* 0x0000000e0f0f7220 */ /* 0x000fc80000400000 */
[----:B------:R-:W-:-:S05]  /*2510*/  FFMA R15, R130, R11, R15 ;  /* 0x0000000b820f7223 */ /* 0x000fca000000000f */
[----:B------:R-:W-:-:S05]  /*2520*/  F2FP.BF16.F32.PACK_AB R15, RZ, R15 ;  /* 0x0000000fff0f723e */ /* 0x000fca00000010ff */
[----:B------:R0:W-:Y:S01]  /*2530*/  @P0 STG.E.U16 desc[UR12][R6.64+0x20], R15 ;  /* 0x0000200f06000986 */ /* 0x0001e2000c10150c */
[----:B------:R-:W-:-:S13]  /*2540*/  ISETP.GT.AND P0, PT, R0, 0x8, P1 ;  /* 0x000000080000780c */ /* 0x000fda0000f04270 */
[----:B0-----:R-:W-:Y:S05]  /*2550*/  @!P0 BRA `(.L_x_48) ;  /* 0x0000000000048947 */ /* 0x001fea0003800000 */
[----:B------:R0:W5:Y:S02]  /*2560*/  LDG.E.LTC128B.U16 R20, desc[UR12][R8.64+0x22] ;  /* 0x0000220c08147981 */ /* 0x000164000c1e1520 */
.L_x_48:
[----:B------:R-:W-:Y:S05]  /*2570*/  BSYNC B0 ;  /* 0x0000000000007941 */ /* 0x000fea0003800000 */
.L_x_47:
[----:B-----5:R-:W-:Y:S01]  /*2580*/  IMAD.U32 R15, R20, 0x10000, RZ ;  /* 0x00010000140f7824 */ /* 0x020fe200078e00ff */
[C---:B------:R-:W-:Y:S01]  /*2590*/  SHF.L.U64.HI R21, R12.reuse, 0x7, R13 ;  /* 0x000000070c157819 */ /* 0x040fe2000001020d */
[----:B------:R-:W-:Y:S01]  /*25a0*/  IMAD.SHL.U32 R17, R12, 0x80, RZ ;  /* 0x000000800c117824 */ /* 0x000fe200078e00ff */
[----:B------:R-:W-:Y:S01]  /*25b0*/  ISETP.GT.AND P2, PT, R10, 0x18, PT ;  /* 0x000000180a00780c */ /* 0x000fe20003f44270 */
[----:B------:R-:W-:Y:S01]  /*25c0*/  FMUL R16, R15, R14 ;  /* 0x0000000e0f107220 */ /* 0x000fe20000400000 */
[----:B------:R-:W-:Y:S02]  /*25d0*/  BSSY B0, `(.L_x_49) ;  /* 0x000000d000007945 */ /* 0x000fe40003800000 */
[----:B------:R-:W-:Y:S01]  /*25e0*/  LOP3.LUT R15, R17, 0x2, RZ, 0xfc, !PT ;  /* 0x00000002110f7812 */ /* 0x000fe200078efcff */
[----:B------:R-:W-:-:S05]  /*25f0*/  FFMA R16, R131, R11, R16 ;  /* 0x0000000b83107223 */ /* 0x000fca0000000010 */
[----:B------:R-:W-:-:S05]  /*2600*/  F2FP.BF16.F32.PACK_AB R16, RZ, R16 ;  /* 0x00000010ff10723e */ /* 0x000fca00000010ff */
[----:B------:R1:W-:Y:S01]  /*2610*/  @P0 STG.E.U16 desc[UR12][R6.64+0x22], R16 ;  /* 0x0000221006000986 */ /* 0x0003e2000c10150c */
[----:B------:R-:W-:-:S05]  /*2620*/  IADD3 R124, P0, R15, R2, RZ ;  /* 0x000000020f7c7210 */ /* 0x000fca0007f1e0ff */
[----:B------:R-:W-:Y:S01]  /*2630*/  IMAD.X R125, R21, 0x1, R3, P0 ;  /* 0x00000001157d7824 */ /* 0x000fe200000e0603 */
[----:B------:R-:W-:-:S05]  /*2640*/  IADD3 R12, P0, R17, R2, RZ ;  /* 0x00000002110c7210 */ /* 0x000fca0007f1e0ff */
[----:B------:R-:W-:Y:S01]  /*2650*/  IMAD.X R13, R21, 0x1, R3, P0 ;  /* 0x00000001150d7824 */ /* 0x000fe200000e0603 */
[----:B------:R-:W-:Y:S02]  /*2660*/  ISETP.GT.AND P0, PT, R0, RZ, P2 ;  /* 0x000000ff0000720c */ /* 0x000fe40001704270 */
[----:B-1----:R-:W-:-:S11]  /*2670*/  P2R R16, PR, RZ, 0x4 ;  /* 0x00000004ff107803 */ /* 0x002fd60000000000 */
[----:B------:R-:W-:Y:S05]  /*2680*/  @!P0 BRA `(.L_x_50) ;  /* 0x0000000000048947 */ /* 0x000fea0003800000 */
[----:B------:R1:W5:Y:S02]  /*2690*/  LDG.E.LTC128B.U16 R20, desc[UR12][R4.64+0x30] ;  /* 0x0000300c04147981 */ /* 0x000364000c1e1520 */
.L_x_50:
[----:B------:R-:W-:Y:S05]  /*26a0*/  BSYNC B0 ;  /* 0x0000000000007941 */ /* 0x000fea0003800000 */
.L_x_49:
[----:B-----5:R-:W-:Y:S01]  /*26b0*/  IMAD.U32 R19, R20, 0x10000, RZ ;  /* 0x0001000014137824 */ /* 0x020fe200078e00ff */
[----:B------:R-:W-:Y:S01]  /*26c0*/  ISETP.GT.AND P1, PT, R10, 0x19, PT ;  /* 0x000000190a00780c */ /* 0x000fe20003f24270 */
[----:B------:R-:W-:Y:S02]  /*26d0*/  BSSY B0, `(.L_x_51) ;  /* 0x0000009000007945 */ /* 0x000fe40003800000 */
[----:B------:R-:W-:Y:S01]  /*26e0*/  FMUL R19, R19, R14 ;  /* 0x0000000e13137220 */ /* 0x000fe20000400000 */
[----:B------:R-:W-:-:S03]  /*26f0*/  P2R R16, PR, RZ, 0x2 ;  /* 0x00000002ff107803 */ /* 0x000fc60000000000 */
[----:B------:R-:W-:-:S05]  /*2700*/  FFMA R19, R132, R11, R19 ;  /* 0x0000000b84137223 */ /* 0x000fca0000000013 */
[----:B------:R-:W-:-:S05]  /*2710*/  F2FP.BF16.F32.PACK_AB R19, RZ, R19 ;  /* 0x00000013ff13723e */ /* 0x000fca00000010ff */
[----:B------:R0:W-:Y:S01]  /*2720*/  @P0 STG.E.U16 desc[UR12][R2.64+0x30], R19 ;  /* 0x0000301302000986 */ /* 0x0001e2000c10150c */
[----:B------:R-:W-:-:S13]  /*2730*/  ISETP.GT.AND P0, PT, R0, RZ, P1 ;  /* 0x000000ff0000720c */ /* 0x000fda0000f04270 */
[----:B0-----:R-:W-:Y:S05]  /*2740*/  @!P0 BRA `(.L_x_52) ;  /* 0x0000000000048947 */ /* 0x001fea0003800000 */
[----:B------:R0:W5:Y:S02]  /*2750*/  LDG.E.LTC128B.U16 R20, desc[UR12][R4.64+0x32] ;  /* 0x0000320c04147981 */ /* 0x000164000c1e1520 */
.L_x_52:
[----:B------:R-:W-:Y:S05]  /*2760*/  BSYNC B0 ;  /* 0x0000000000007941 */ /* 0x000fea0003800000 */
.L_x_51:
        /* <DEDUP_REMOVED lines=9> */
.L_x_54:
[----:B------:R-:W-:Y:S05]  /*2800*/  BSYNC B0 ;  /* 0x0000000000007941 */ /* 0x000fea0003800000 */
.L_x_53:
        /* <DEDUP_REMOVED lines=9> */
.L_x_56:
[----:B------:R-:W-:Y:S05]  /*28a0*/  BSYNC B0 ;  /* 0x0000000000007941 */ /* 0x000fea0003800000 */
.L_x_55:
        /* <DEDUP_REMOVED lines=11> */
.L_x_58:
[----:B------:R-:W-:Y:S05]  /*2960*/  BSYNC B0 ;  /* 0x0000000000007941 */ /* 0x000fea0003800000 */
.L_x_57:
        /* <DEDUP_REMOVED lines=11> */
.L_x_60:
[----:B------:R-:W-:Y:S05]  /*2a20*/  BSYNC B0 ;  /* 0x0000000000007941 */ /* 0x000fea0003800000 */
.L_x_59:
        /* <DEDUP_REMOVED lines=9> */
.L_x_62:
[----:B------:R-:W-:Y:S05]  /*2ac0*/  BSYNC B0 ;  /* 0x0000000000007941 */ /* 0x000fea0003800000 */
.L_x_61:
        /* <DEDUP_REMOVED lines=9> */
.L_x_64:
[----:B------:R-:W-:Y:S05]  /*2b60*/  BSYNC B0 ;  /* 0x0000000000007941 */ /* 0x000fea0003800000 */
.L_x_63:
        /* <DEDUP_REMOVED lines=11> */
.L_x_66:
[----:B------:R-:W-:Y:S05]  /*2c20*/  BSYNC B0 ;  /* 0x0000000000007941 */ /* 0x000fea0003800000 */
.L_x_65:
[----:B-----5:R-:W-:Y:S01]  /*2c30*/  IMAD.U32 R19, R20, 0x10000, RZ ;  /* 0x0001000014137824 */ /* 0x020fe200078e00ff */
[----:B------:R-:W-:Y:S01]  /*2c40*/  ISETP.GT.AND P4, PT, R10, 0x29, PT ;  /* 0x000000290a00780c */ /* 0x000fe20003f84270 */
[----:B------:R-:W-:Y:S02]  /*2c50*/  BSSY B0, `(.L_x_67) ;  /* 0x0000008000007945 */ /* 0x000fe40003800000 */
[----:B------:R-:W-:-:S04]  /*2c60*/  FMUL R19, R19, R14 ;  /* 0x0000000e13137220 */ /* 0x000fc80000400000 */
[----:B------:R-:W-:-:S05]  /*2c70*/  FFMA R19, R140, R11, R19 ;  /* 0x0000000b8c137223 */ /* 0x000fca0000000013 */
[----:B------:R-:W-:-:S05]  /*2c80*/  F2FP.BF16.F32.PACK_AB R19, RZ, R19 ;  /* 0x00000013ff13723e */ /* 0x000fca00000010ff */
[----:B------:R0:W-:Y:S01]  /*2c90*/  @P0 STG.E.U16 desc[UR12][R2.64+0x50], R19 ;  /* 0x0000501302000986 */ /* 0x0001e2000c10150c */
[----:B------:R-:W-:-:S13]  /*2ca0*/  ISETP.GT.AND P0, PT, R0, RZ, P4 ;  /* 0x000000ff0000720c */ /* 0x000fda0002704270 */
[----:B0-----:R-:W-:Y:S05]  /*2cb0*/  @!P0 BRA `(.L_x_68) ;  /* 0x0000000000048947 */ /* 0x001fea0003800000 */
[----:B------:R0:W5:Y:S02]  /*2cc0*/  LDG.E.LTC128B.U16 R20, desc[UR12][R4.64+0x52] ;  /* 0x0000520c04147981 */ /* 0x000164000c1e1520 */
.L_x_68:
[----:B------:R-:W-:Y:S05]  /*2cd0*/  BSYNC B0 ;  /* 0x0000000000007941 */ /* 0x000fea0003800000 */
.L_x_67:
        /* <DEDUP_REMOVED lines=9> */
.L_x_70:
[----:B------:R-:W-:Y:S05]  /*2d70*/  BSYNC B0 ;  /* 0x0000000000007941 */ /* 0x000fea0003800000 */
.L_x_69:
        /* <DEDUP_REMOVED lines=9> */
.L_x_72:
[----:B------:R-:W-:Y:S05]  /*2e10*/  BSYNC B0 ;  /* 0x0000000000007941 */ /* 0x000fea0003800000 */
.L_x_71:
        /* <DEDUP_REMOVED lines=10> */
.L_x_74:
[----:B------:R-:W-:Y:S05]  /*2ec0*/  BSYNC B0 ;  /* 0x0000000000007941 */ /* 0x000fea0003800000 */
.L_x_73:
        /* <DEDUP_REMOVED lines=10> */
.L_x_76:
[----:B------:R-:W-:Y:S05]  /*2f70*/  BSYNC B0 ;  /* 0x0000000000007941 */ /* 0x000fea0003800000 */
.L_x_75:
        /* <DEDUP_REMOVED lines=9> */
.L_x_78:
[----:B------:R-:W-:Y:S05]  /*3010*/  BSYNC B0 ;  /* 0x0000000000007941 */ /* 0x000fea0003800000 */
.L_x_77:
        /* <DEDUP_REMOVED lines=9> */
.L_x_80:
[----:B------:R-:W-:Y:S05]  /*30b0*/  BSYNC B0 ;  /* 0x0000000000007941 */ /* 0x000fea0003800000 */
.L_x_79:
        /* <DEDUP_REMOVED lines=10> */
.L_x_82:
[----:B------:R-:W-:Y:S05]  /*3160*/  BSYNC B0 ;  /* 0x0000000000007941 */ /* 0x000fea0003800000 */
.L_x_81:
[----:B-----5:R-:W-:Y:S01]  /*3170*/  IMAD.U32 R19, R20, 0x10000, RZ ;  /* 0x0001000014137824 */ /* 0x020fe200078e00ff */
[----:B------:R-:W-:Y:S03]  /*3180*/  BSSY B0, `(.L_x_83) ;  /* 0x0000009000007945 */ /* 0x000fe60003800000 */
[----:B------:R-:W-:-:S04]  /*3190*/  FMUL R19, R19, R14 ;  /* 0x0000000e13137220 */ /* 0x000fc80000400000 */
[----:B------:R-:W-:-:S05]  /*31a0*/  FFMA R19, R148, R11, R19 ;  /* 0x0000000b94137223 */ /* 0x000fca0000000013 */
[----:B------:R-:W-:-:S05]  /*31b0*/  F2FP.BF16.F32.PACK_AB R19, RZ, R19 ;  /* 0x00000013ff13723e */ /* 0x000fca00000010ff */
[----:B------:R0:W-:Y:S01]  /*31c0*/  @P0 STG.E.U16 desc[UR12][R2.64+0x70], R19 ;  /* 0x0000701302000986 */ /* 0x0001e2000c10150c */
[----:B------:R-:W-:-:S04]  /*31d0*/  ISETP.GT.AND P0, PT, R10, 0x39, PT ;  /* 0x000000390a00780c */ /* 0x000fc80003f04270 */
[----:B------:R-:W-:-:S13]  /*31e0*/  ISETP.GT.AND P5, PT, R0, RZ, P0 ;  /* 0x000000ff0000720c */ /* 0x000fda00007a4270 */
[----:B0-----:R-:W-:Y:S05]  /*31f0*/  @!P5 BRA `(.L_x_84) ;  /* 0x000000000004d947 */ /* 0x001fea0003800000 */
[----:B------:R0:W5:Y:S02]  /*3200*/  LDG.E.LTC128B.U16 R20, desc[UR12][R4.64+0x72] ;  /* 0x0000720c04147981 */ /* 0x000164000c1e1520 */
.L_x_84:
[----:B------:R-:W-:Y:S05]  /*3210*/  BSYNC B0 ;  /* 0x0000000000007941 */ /* 0x000fea0003800000 */
.L_x_83:
        /* <DEDUP_REMOVED lines=9> */
.L_x_86:
[----:B------:R-:W-:Y:S05]  /*32b0*/  BSYNC B0 ;  /* 0x0000000000007941 */ /* 0x000fea0003800000 */
.L_x_85:
        /* <DEDUP_REMOVED lines=9> */
.L_x_88:
[----:B------:R-:W-:Y:S05]  /*3350*/  BSYNC B0 ;  /* 0x0000000000007941 */ /* 0x000fea0003800000 */
.L_x_87:
[----:B-----5:R-:W-:Y:S01]  /*3360*/  IMAD.U32 R19, R20, 0x10000, RZ ;  /* 0x0001000014137824 */ /* 0x020fe200078e00ff */
[----:B------:R-:W-:Y:S01]  /*3370*/  LOP3.LUT R123, R17, 0x10, RZ, 0xfc, !PT ;  /* 0x00000010117b7812 */ /* 0x000fe200078efcff */
[----:B------:R-:W-:Y:S02]  /*3380*/  USHF.L.U32 UR22, UR4, 0x7, URZ ;  /* 0x0000000704167899 */ /* 0x000fe4000800063f */
[----:B------:R-:W-:Y:S01]  /*3390*/  FMUL R16, R19, R14 ;  /* 0x0000000e13107220 */ /* 0x000fe20000400000 */
[----:B------:R-:W-:-:S03]  /*33a0*/  USHF.L.U64.HI UR4, UR4, 0x7, UR5 ;  /* 0x0000000704047899 */ /* 0x000fc60008010205 */
[----:B------:R-:W-:-:S05]  /*33b0*/  FFMA R16, R151, R11, R16 ;  /* 0x0000000b97107223 */ /* 0x000fca0000000010 */
[----:B------:R-:W-:-:S05]  /*33c0*/  F2FP.BF16.F32.PACK_AB R16, RZ, R16 ;  /* 0x00000010ff10723e */ /* 0x000fca00000010ff */
[----:B------:R1:W-:Y:S01]  /*33d0*/  @P5 STG.E.U16 desc[UR12][R6.64+0x72], R16 ;  /* 0x0000721006005986 */ /* 0x0003e2000c10150c */
[----:B------:R-:W-:-:S05]  /*33e0*/  IADD3 R126, P5, R123, R2, RZ ;  /* 0x000000027b7e7210 */ /* 0x000fca0007fbe0ff */
[----:B------:R-:W-:Y:S01]  /*33f0*/  IMAD.X R127, R21, 0x1, R3, P5 ;  /* 0x00000001157f7824 */ /* 0x000fe200028e0603 */
[----:B------:R-:W-:-:S04]  /*3400*/  IADD3 R18, P5, R4, UR22, RZ ;  /* 0x0000001604127c10 */ /* 0x000fc8000ffbe0ff */
[----:B------:R-:W-:Y:S02]  /*3410*/  IADD3.X R19, R5, UR4, RZ, P5, !PT ;  /* 0x0000000405137c10 */ /* 0x000fe4000affe4ff */
[----:B------:R-:W-:-:S04]  /*3420*/  ISETP.GT.AND P5, PT, R10, RZ, PT ;  /* 0x000000ff0a00720c */ /* 0x000fc80003fa4270 */
[----:B------:R-:W-:-:S13]  /*3430*/  ISETP.GT.AND P5, PT, R0, 0x40, P5 ;  /* 0x000000400000780c */ /* 0x000fda0002fa4270 */
[----:B------:R-:W2:Y:S01]  /*3440*/  @P5 LDG.E.LTC128B.U16 R20, desc[UR12][R18.64] ;  /* 0x0000000c12145981 */ /* 0x000ea2000c1e1520 */
[----:B------:R-:W-:Y:S01]  /*3450*/  LOP3.LUT R121, R17, 0x12, RZ, 0xfc, !PT ;  /* 0x0000001211797812 */ /* 0x000fe200078efcff */
[----:B------:R-:W-:Y:S01]  /*3460*/  ULOP3.LUT UR21, UR22, 0x2, URZ, 0xfc, !UPT ;  /* 0x0000000216157892 */ /* 0x000fe2000f8efc3f */
[----:B--2---:R-:W-:-:S04]  /*3470*/  IMAD.U32 R23, R20, 0x10000, RZ ;  /* 0x0001000014177824 */ /* 0x004fc800078e00ff */
[----:B------:R-:W-:-:S04]  /*3480*/  FMUL R23, R23, R14 ;  /* 0x0000000e17177220 */ /* 0x000fc80000400000 */
[----:B------:R-:W-:-:S05]  /*3490*/  FFMA R23, R88, R11, R23 ;  /* 0x0000000b58177223 */ /* 0x000fca0000000017 */
[----:B------:R-:W-:-:S04]  /*34a0*/  F2FP.BF16.F32.PACK_AB R23, RZ, R23 ;  /* 0x00000017ff17723e */ /* 0x000fc800000010ff */
[----:B------:R-:W-:-:S05]  /*34b0*/  PRMT R22, R23, 0x7610, R22 ;  /* 0x0000761017167816 */ /* 0x000fca0000000016 */
[----:B------:R2:W-:Y:S01]  /*34c0*/  @P5 STG.E.U16 desc[UR12][R12.64], R22 ;  /* 0x000000160c005986 */ /* 0x0005e2000c10150c */
[----:B------:R-:W-:-:S05]  /*34d0*/  IADD3 R128, P5, R121, R2, RZ ;  /* 0x0000000279807210 */ /* 0x000fca0007fbe0ff */
[----:B------:R-:W-:Y:S01]  /*34e0*/  IMAD.X R129, R21, 0x1, R3, P5 ;  /* 0x0000000115817824 */ /* 0x000fe200028e0603 */
[----:B------:R-:W-:-:S04]  /*34f0*/  IADD3 R130, P5, R4, UR21, RZ ;  /* 0x0000001504827c10 */ /* 0x000fc8000ffbe0ff */
[----:B------:R-:W-:Y:S02]  /*3500*/  IADD3.X R131, R5, UR4, RZ, P5, !PT ;  /* 0x0000000405837c10 */ /* 0x000fe4000affe4ff */
[----:B------:R-:W-:-:S13]  /*3510*/  ISETP.GT.AND P5, PT, R0, 0x40, P6 ;  /* 0x000000400000780c */ /* 0x000fda00037a4270 */
[----:B------:R-:W3:Y:S01]  /*3520*/  @P5 LDG.E.LTC128B.U16 R20, desc[UR12][R130.64] ;  /* 0x0000000c82145981 */ /* 0x000ee2000c1e1520 */
[----:B------:R-:W-:Y:S01]  /*3530*/  BSSY B0, `(.L_x_89) ;  /* 0x000000e000007945 */ /* 0x000fe20003800000 */
[----:B---3--:R-:W-:-:S04]  /*3540*/  IMAD.U32 R23, R20, 0x10000, RZ ;  /* 0x0001000014177824 */ /* 0x008fc800078e00ff */
[----:B-1----:R-:W-:-:S04]  /*3550*/  FMUL R16, R23, R14 ;  /* 0x0000000e17107220 */ /* 0x002fc80000400000 */
[----:B------:R-:W-:-:S05]  /*3560*/  FFMA R16, R89, R11, R16 ;  /* 0x0000000b59107223 */ /* 0x000fca0000000010 */
[----:B------:R-:W-:-:S05]  /*3570*/  F2FP.BF16.F32.PACK_AB R16, RZ, R16 ;  /* 0x00000010ff10723e */ /* 0x000fca00000010ff */
[----:B------:R1:W-:Y:S01]  /*3580*/  @P5 STG.E.U16 desc[UR12][R124.64], R16 ;  /* 0x000000107c005986 */ /* 0x0003e2000c10150c */
[----:B------:R-:W-:-:S05]  /*3590*/  IADD3 R88, P5, R17, R6, RZ ;  /* 0x0000000611587210 */ /* 0x000fca0007fbe0ff */
[----:B------:R-:W-:Y:S01]  /*35a0*/  IMAD.X R89, R21, 0x1, R7, P5 ;  /* 0x0000000115597824 */ /* 0x000fe200028e0607 */
[----:B--2---:R-:W-:-:S04]  /*35b0*/  IADD3 R22, P5, R8, UR22, RZ ;  /* 0x0000001608167c10 */ /* 0x004fc8000ffbe0ff */
[----:B------:R-:W-:Y:S02]  /*35c0*/  IADD3.X R23, R9, UR4, RZ, P5, !PT ;  /* 0x0000000409177c10 */ /* 0x000fe4000affe4ff */
[----:B------:R-:W-:-:S04]  /*35d0*/  ISETP.GT.AND P5, PT, R10, RZ, PT ;  /* 0x000000ff0a00720c */ /* 0x000fc80003fa4270 */
[----:B------:R-:W-:-:S13]  /*35e0*/  ISETP.GT.AND P5, PT, R0, 0x48, P5 ;  /* 0x000000480000780c */ /* 0x000fda0002fa4270 */
[----:B-1----:R-:W-:Y:S05]  /*35f0*/  @!P5 BRA `(.L_x_90) ;  /* 0x000000000004d947 */ /* 0x002fea0003800000 */
[----:B------:R1:W5:Y:S02]  /*3600*/  LDG.E.LTC128B.U16 R20, desc[UR12][R22.64] ;  /* 0x0000000c16147981 */ /* 0x000364000c1e1520 */
.L_x_90:
[----:B------:R-:W-:Y:S05]  /*3610*/  BSYNC B0 ;  /* 0x0000000000007941 */ /* 0x000fea0003800000 */
.L_x_89:
[----:B-----5:R-:W-:Y:S01]  /*3620*/  IMAD.U32 R125, R20, 0x10000, RZ ;  /* 0x00010000147d7824 */ /* 0x020fe200078e00ff */
[----:B------:R-:W-:Y:S03]  /*3630*/  BSSY B0, `(.L_x_91) ;  /* 0x000000c000007945 */ /* 0x000fe60003800000 */
[----:B------:R-:W-:-:S04]  /*3640*/  FMUL R125, R125, R14 ;  /* 0x0000000e7d7d7220 */ /* 0x000fc80000400000 */
[----:B------:R-:W-:-:S05]  /*3650*/  FFMA R125, R90, R11, R125 ;  /* 0x0000000b5a7d7223 */ /* 0x000fca000000007d */
[----:B------:R-:W-:-:S05]  /*3660*/  F2FP.BF16.F32.PACK_AB R125, RZ, R125 ;  /* 0x0000007dff7d723e */ /* 0x000fca00000010ff */
[----:B------:R2:W-:Y:S01]  /*3670*/  @P5 STG.E.U16 desc[UR12][R88.64], R125 ;  /* 0x0000007d58005986 */ /* 0x0005e2000c10150c */
[----:B------:R-:W-:-:S05]  /*3680*/  IADD3 R132, P5, R15, R6, RZ ;  /* 0x000000060f847210 */ /* 0x000fca0007fbe0ff */
[----:B------:R-:W-:Y:S01]  /*3690*/  IMAD.X R133, R21, 0x1, R7, P5 ;  /* 0x0000000115857824 */ /* 0x000fe200028e0607 */
[----:B------:R-:W-:-:S13]  /*36a0*/  ISETP.GT.AND P5, PT, R0, 0x48, P6 ;  /* 0x000000480000780c */ /* 0x000fda00037a4270 */
[----:B--2---:R-:W-:Y:S05]  /*36b0*/  @!P5 BRA `(.L_x_92) ;  /* 0x00000000000cd947 */ /* 0x004fea0003800000 */
[----:B------:R-:W-:-:S04]  /*36c0*/  IADD3 R124, P6, R8, UR21, RZ ;  /* 0x00000015087c7c10 */ /* 0x000fc8000ffde0ff */
[----:B------:R-:W-:-:S05]  /*36d0*/  IADD3.X R125, R9, UR4, RZ, P6, !PT ;  /* 0x00000004097d7c10 */ /* 0x000fca000b7fe4ff */
[----:B------:R2:W5:Y:S04]  /*36e0*/  LDG.E.LTC128B.U16 R20, desc[UR12][R124.64] ;  /* 0x0000000c7c147981 */ /* 0x000568000c1e1520 */
.L_x_92:
[----:B------:R-:W-:Y:S05]  /*36f0*/  BSYNC B0 ;  /* 0x0000000000007941 */ /* 0x000fea0003800000 */
.L_x_91:
[----:B--2--5:R-:W-:Y:S01]  /*3700*/  IMAD.U32 R125, R20, 0x10000, RZ ;  /* 0x00010000147d7824 */ /* 0x024fe200078e00ff */
[----:B------:R-:W-:Y:S01]  /*3710*/  ULOP3.LUT UR20, UR22, 0x10, URZ, 0xfc, !UPT ;  /* 0x0000001016147892 */ /* 0x000fe2000f8efc3f */
[----:B------:R-:W-:Y:S02]  /*3720*/  ISETP.GT.AND P6, PT, R10, 0x8, PT ;  /* 0x000000080a00780c */ /* 0x000fe40003fc4270 */
[----:B------:R-:W-:-:S04]  /*3730*/  FMUL R16, R125, R14 ;  /* 0x0000000e7d107220 */ /* 0x000fc80000400000 */
[----:B------:R-:W-:Y:S01]  /*3740*/  FFMA R16, R91, R11, R16 ;  /* 0x0000000b5b107223 */ /* 0x000fe20000000010 */
[----:B------:R-:W-:-:S04]  /*3750*/  LOP3.LUT R91, R17, 0x20, RZ, 0xfc, !PT ;  /* 0x00000020115b7812 */ /* 0x000fc800078efcff */
[----:B------:R-:W-:-:S05]  /*3760*/  F2FP.BF16.F32.PACK_AB R16, RZ, R16 ;  /* 0x00000010ff10723e */ /* 0x000fca00000010ff */
[----:B------:R2:W-:Y:S01]  /*3770*/  @P5 STG.E.U16 desc[UR12][R132.64], R16 ;  /* 0x0000001084005986 */ /* 0x0005e2000c10150c */
[----:B------:R-:W-:-:S05]  /*3780*/  IADD3 R130, P5, R91, R2, RZ ;  /* 0x000000025b827210 */ /* 0x000fca0007fbe0ff */
[----:B------:R-:W-:Y:S01]  /*3790*/  IMAD.X R131, R21, 0x1, R3, P5 ;  /* 0x0000000115837824 */ /* 0x000fe200028e0603 */
[----:B------:R-:W-:-:S04]  /*37a0*/  IADD3 R134, P5, R4, UR20, RZ ;  /* 0x0000001404867c10 */ /* 0x000fc8000ffbe0ff */
[----:B------:R-:W-:Y:S02]  /*37b0*/  IADD3.X R135, R5, UR4, RZ, P5, !PT ;  /* 0x0000000405877c10 */ /* 0x000fe4000affe4ff */
[----:B------:R-:W-:-:S13]  /*37c0*/  ISETP.GT.AND P5, PT, R0, 0x40, P6 ;  /* 0x000000400000780c */ /* 0x000fda00037a4270 */
[----:B------:R-:W3:Y:S01]  /*37d0*/  @P5 LDG.E.LTC128B.U16 R20, desc[UR12][R134.64] ;  /* 0x0000000c86145981 */ /* 0x000ee2000c1e1520 */
[----:B------:R-:W-:Y:S01]  /*37e0*/  ULOP3.LUT UR19, UR22, 0x12, URZ, 0xfc, !UPT ;  /* 0x0000001216137892 */ /* 0x000fe2000f8efc3f */
[----:B---3--:R-:W-:-:S04]  /*37f0*/  IMAD.U32 R125, R20, 0x10000, RZ ;  /* 0x00010000147d7824 */ /* 0x008fc800078e00ff */
[----:B------:R-:W-:-:S04]  /*3800*/  FMUL R125, R125, R14 ;  /* 0x0000000e7d7d7220 */ /* 0x000fc80000400000 */
[----:B------:R-:W-:-:S05]  /*3810*/  FFMA R125, R92, R11, R125 ;  /* 0x0000000b5c7d7223 */ /* 0x000fca000000007d */
[----:B------:R-:W-:-:S04]  /*3820*/  F2FP.BF16.F32.PACK_AB R125, RZ, R125 ;  /* 0x0000007dff7d723e */ /* 0x000fc800000010ff */
[----:B------:R-:W-:Y:S02]  /*3830*/  PRMT R90, R125, 0x7610, R90 ;  /* 0x000076107d5a7816 */ /* 0x000fe4000000005a */
[----:B------:R-:W-:-:S03]  /*3840*/  LOP3.LUT R125, R17, 0x22, RZ, 0xfc, !PT ;  /* 0x00000022117d7812 */ /* 0x000fc600078efcff */
[----:B------:R3:W-:Y:S01]  /*3850*/  @P5 STG.E.U16 desc[UR12][R126.64], R90 ;  /* 0x0000005a7e005986 */ /* 0x0007e2000c10150c */
[----:B--2---:R-:W-:-:S05]  /*3860*/  IADD3 R132, P5, R125, R2, RZ ;  /* 0x000000027d847210 */ /* 0x004fca0007fbe0ff */
[----:B------:R-:W-:Y:S01]  /*3870*/  IMAD.X R133, R21, 0x1, R3, P5 ;  /* 0x0000000115857824 */ /* 0x000fe200028e0603 */
[----:B------:R-:W-:-:S04]  /*3880*/  IADD3 R134, P5, R4, UR19, RZ ;  /* 0x0000001304867c10 */ /* 0x000fc8000ffbe0ff */
[----:B------:R-:W-:Y:S02]  /*3890*/  IADD3.X R135, R5, UR4, RZ, P5, !PT ;  /* 0x0000000405877c10 */ /* 0x000fe4000affe4ff */
[----:B------:R-:W-:-:S04]  /*38a0*/  ISETP.GT.AND P5, PT, R10, 0x9, PT ;  /* 0x000000090a00780c */ /* 0x000fc80003fa4270 */
[----:B------:R-:W-:-:S13]  /*38b0*/  ISETP.GT.AND P5, PT, R0, 0x40, P5 ;  /* 0x000000400000780c */ /* 0x000fda0002fa4270 */
[----:B------:R-:W2:Y:S01]  /*38c0*/  @P5 LDG.E.LTC128B.U16 R20, desc[UR12][R134.64] ;  /* 0x0000000c86145981 */ /* 0x000ea2000c1e1520 */
[----:B------:R-:W-:Y:S01]  /*38d0*/  BSSY B0, `(.L_x_93) ;  /* 0x000000d000007945 */ /* 0x000fe20003800000 */
[----:B--2---:R-:W-:-:S04]  /*38e0*/  IMAD.U32 R137, R20, 0x10000, RZ ;  /* 0x0001000014897824 */ /* 0x004fc800078e00ff */
[----:B------:R-:W-:-:S04]  /*38f0*/  FMUL R16, R137, R14 ;  /* 0x0000000e89107220 */ /* 0x000fc80000400000 */
[----:B------:R-:W-:-:S05]  /*3900*/  FFMA R16, R93, R11, R16 ;  /* 0x0000000b5d107223 */ /* 0x000fca0000000010 */
[----:B------:R-:W-:-:S05]  /*3910*/  F2FP.BF16.F32.PACK_AB R16, RZ, R16 ;  /* 0x00000010ff10723e */ /* 0x000fca00000010ff */
[----:B------:R2:W-:Y:S01]  /*3920*/  @P5 STG.E.U16 desc[UR12][R128.64], R16 ;  /* 0x0000001080005986 */ /* 0x0005e2000c10150c */
[----:B---3--:R-:W-:-:S05]  /*3930*/  IADD3 R126, P5, R123, R6, RZ ;  /* 0x000000067b7e7210 */ /* 0x008fca0007fbe0ff */
[----:B------:R-:W-:Y:S01]  /*3940*/  IMAD.X R127, R21, 0x1, R7, P5 ;  /* 0x00000001157f7824 */ /* 0x000fe200028e0607 */
[----:B------:R-:W-:-:S13]  /*3950*/  ISETP.GT.AND P5, PT, R0, 0x48, P6 ;  /* 0x000000480000780c */ /* 0x000fda00037a4270 */
[----:B--2---:R-:W-:Y:S05]  /*3960*/  @!P5 BRA `(.L_x_94) ;  /* 0x00000000000cd947 */ /* 0x004fea0003800000 */
[----:B------:R-:W-:-:S04]  /*3970*/  IADD3 R92, P6, R8, UR20, RZ ;  /* 0x00000014085c7c10 */ /* 0x000fc8000ffde0ff */
[----:B------:R-:W-:-:S05]  /*3980*/  IADD3.X R93, R9, UR4, RZ, P6, !PT ;  /* 0x00000004095d7c10 */ /* 0x000fca000b7fe4ff */
[----:B------:R2:W5:Y:S04]  /*3990*/  LDG.E.LTC128B.U16 R20, desc[UR12][R92.64] ;  /* 0x0000000c5c147981 */ /* 0x000568000c1e1520 */
.L_x_94:
[----:B------:R-:W-:Y:S05]  /*39a0*/  BSYNC B0 ;  /* 0x0000000000007941 */ /* 0x000fea0003800000 */
.L_x_93:
[----:B--2--5:R-:W-:Y:S01]  /*39b0*/  IMAD.U32 R93, R20, 0x10000, RZ ;  /* 0x00010000145d7824 */ /* 0x024fe200078e00ff */
[----:B------:R-:W-:Y:S01]  /*39c0*/  ISETP.GT.AND P6, PT, R10, 0x9, PT ;  /* 0x000000090a00780c */ /* 0x000fe20003fc4270 */
[----:B------:R-:W-:Y:S02]  /*39d0*/  BSSY B0, `(.L_x_95) ;  /* 0x000000c000007945 */ /* 0x000fe40003800000 */
        /* <DEDUP_REMOVED lines=11> */
.L_x_96:
[----:B------:R-:W-:Y:S05]  /*3a90*/  BSYNC B0 ;  /* 0x0000000000007941 */ /* 0x000fea0003800000 */
.L_x_95:
[----:B--2--5:R-:W-:Y:S01]  /*3aa0*/  IMAD.U32 R93, R20, 0x10000, RZ ;  /* 0x00010000145d7824 */ /* 0x024fe200078e00ff */
[----:B------:R-:W-:Y:S01]  /*3ab0*/  ULOP3.LUT UR18, UR22, 0x20, URZ, 0xfc, !UPT ;  /* 0x0000002016127892 */ /* 0x000fe2000f8efc3f */
[----:B------:R-:W-:Y:S02]  /*3ac0*/  ISETP.GT.AND P6, PT, R10, 0x10, PT ;  /* 0x000000100a00780c */ /* 0x000fe40003fc4270 */
[----:B------:R-:W-:Y:S01]  /*3ad0*/  FMUL R16, R93, R14 ;  /* 0x0000000e5d107220 */ /* 0x000fe20000400000 */
[----:B------:R-:W-:-:S03]  /*3ae0*/  LOP3.LUT R93, R17, 0x30, RZ, 0xfc, !PT ;  /* 0x00000030115d7812 */ /* 0x000fc600078efcff */
[----:B------:R-:W-:-:S05]  /*3af0*/  FFMA R16, R95, R11, R16 ;  /* 0x0000000b5f107223 */ /* 0x000fca0000000010 */
        /* <DEDUP_REMOVED lines=36> */
.L_x_98:
[----:B------:R-:W-:Y:S05]  /*3d40*/  BSYNC B0 ;  /* 0x0000000000007941 */ /* 0x000fea0003800000 */
.L_x_97:
        /* <DEDUP_REMOVED lines=14> */
.L_x_100:
[----:B------:R-:W-:Y:S05]  /*3e30*/  BSYNC B0 ;  /* 0x0000000000007941 */ /* 0x000fea0003800000 */
.L_x_99:
        /* <DEDUP_REMOVED lines=42> */
.L_x_102:
[----:B------:R-:W-:Y:S05]  /*40e0*/  BSYNC B0 ;  /* 0x0000000000007941 */ /* 0x000fea0003800000 */
.L_x_101:
        /* <DEDUP_REMOVED lines=14> */
.L_x_104:
[----:B------:R-:W-:Y:S05]  /*41d0*/  BSYNC B0 ;  /* 0x0000000000007941 */ /* 0x000fea0003800000 */
.L_x_103:
        /* <DEDUP_REMOVED lines=42> */
.L_x_106:
[----:B------:R-:W-:Y:S05]  /*4480*/  BSYNC B0 ;  /* 0x0000000000007941 */ /* 0x000fea0003800000 */
.L_x_105:
        /* <DEDUP_REMOVED lines=14> */
.L_x_108:
[----:B------:R-:W-:Y:S05]  /*4570*/  BSYNC B0 ;  /* 0x0000000000007941 */ /* 0x000fea0003800000 */
.L_x_107:
        /* <DEDUP_REMOVED lines=41> */
.L_x_110:
[----:B------:R-:W-:Y:S05]  /*4810*/  BSYNC B0 ;  /* 0x0000000000007941 */ /* 0x000fea0003800000 */
.L_x_109:
[----:B--2--5:R-:W-:Y:S01]  /*4820*/  IMAD.U32 R109, R20, 0x10000, RZ ;  /* 0x00010000146d7824 */ /* 0x024fe200078e00ff */
        /* <DEDUP_REMOVED lines=12> */
.L_x_112:
[----:B------:R-:W-:Y:S05]  /*48f0*/  BSYNC B0 ;  /* 0x0000000000007941 */ /* 0x000fea0003800000 */
.L_x_111:
[----:B--2--5:R-:W-:Y:S01]  /*4900*/  IMAD.U32 R109, R20, 0x10000, RZ ;  /* 0x00010000146d7824 */ /* 0x024fe200078e00ff */
[----:B------:R-:W-:-:S03]  /*4910*/  ULOP3.LUT UR8, UR22, 0x60, URZ, 0xfc, !UPT ;  /* 0x0000006016087892 */ /* 0x000fc6000f8efc3f */
        /* <DEDUP_REMOVED lines=31> */
[----:B------:R-:W-:-:S05]  /*4b10*/  IADD3 R112, P5, R105, R6, RZ ;  /* 0x0000000669707210 */ /* 0x000fca0007fbe0ff */
[----:B------:R-:W-:Y:S01]  /*4b20*/  IMAD.X R113, R21, 0x1, R7, P5 ;  /* 0x0000000115717824 */ /* 0x000fe200028e0607 */
[----:B------:R-:W-:-:S13]  /*4b30*/  ISETP.GT.AND P5, PT, R0, 0x48, P3 ;  /* 0x000000480000780c */ /* 0x000fda0001fa4270 */
[----:B---3--:R-:W-:Y:S05]  /*4b40*/  @!P5 BRA `(.L_x_114) ;  /* 0x00000000000cd947 */ /* 0x008fea0003800000 */
[----:B------:R-:W-:-:S04]  /*4b50*/  IADD3 R2, P6, R8, UR8, RZ ;  /* 0x0000000808027c10 */ /* 0x000fc8000ffde0ff */
[----:B------:R-:W-:-:S05]  /*4b60*/  IADD3.X R3, R9, UR4, RZ, P6, !PT ;  /* 0x0000000409037c10 */ /* 0x000fca000b7fe4ff */
[----:B------:R2:W5:Y:S04]  /*4b70*/  LDG.E.LTC128B.U16 R20, desc[UR12][R2.64] ;  /* 0x0000000c02147981 */ /* 0x000568000c1e1520 */
.L_x_114:
[----:B------:R-:W-:Y:S05]  /*4b80*/  BSYNC B0 ;  /* 0x0000000000007941 */ /* 0x000fea0003800000 */
.L_x_113:
        /* <DEDUP_REMOVED lines=13> */
.L_x_116:
[----:B------:R-:W-:Y:S05]  /*4c60*/  BSYNC B0 ;  /* 0x0000000000007941 */ /* 0x000fea0003800000 */
.L_x_115:
[----:B--2--5:R-:W-:Y:S01]  /*4c70*/  IMAD.U32 R3, R20, 0x10000, RZ ;  /* 0x0001000014037824 */ /* 0x024fe200078e00ff */
[----:B------:R-:W-:-:S03]  /*4c80*/  ULOP3.LUT UR6, UR22, 0x70, URZ, 0xfc, !UPT ;  /* 0x0000007016067892 */ /* 0x000fc6000f8efc3f */
        /* <DEDUP_REMOVED lines=8> */
[----:B--2---:R-:W-:Y:S02]  /*4d10*/  IADD3.X R3, R5, UR4, RZ, P5, !PT ;  /* 0x0000000405037c10 */ /* 0x004fe4000affe4ff */
[----:B------:R-:W-:-:S13]  /*4d20*/  ISETP.GT.AND P5, PT, R0, 0x40, P1 ;  /* 0x000000400000780c */ /* 0x000fda0000fa4270 */
[----:B------:R-:W2:Y:S01]  /*4d30*/  @P5 LDG.E.LTC128B.U16 R20, desc[UR12][R2.64] ;  /* 0x0000000c02145981 */ /* 0x000ea2000c1e1520 */
[----:B------:R-:W-:Y:S01]  /*4d40*/  ULOP3.LUT UR5, UR22, 0x72, URZ, 0xfc, !UPT ;  /* 0x0000007216057892 */ /* 0x000fe2000f8efc3f */
[----:B--2---:R-:W-:-:S04]  /*4d50*/  IMAD.U32 R115, R20, 0x10000, RZ ;  /* 0x0001000014737824 */ /* 0x004fc800078e00ff */
[----:B------:R-:W-:-:S04]  /*4d60*/  FMUL R115, R115, R14 ;  /* 0x0000000e73737220 */ /* 0x000fc80000400000 */
[----:B------:R-:W-:-:S05]  /*4d70*/  FFMA R115, R116, R11, R115 ;  /* 0x0000000b74737223 */ /* 0x000fca0000000073 */
[----:B------:R-:W-:-:S05]  /*4d80*/  F2FP.BF16.F32.PACK_AB R115, RZ, R115 ;  /* 0x00000073ff73723e */ /* 0x000fca00000010ff */
[----:B------:R-:W-:Y:S01]  /*4d90*/  @P5 STG.E.U16 desc[UR12][R126.64], R115 ;  /* 0x000000737e005986 */ /* 0x000fe2000c10150c */
[----:B------:R-:W-:-:S05]  /*4da0*/  IADD3 R6, P5, R111, R6, RZ ;  /* 0x000000066f067210 */ /* 0x000fca0007fbe0ff */
[----:B------:R-:W-:Y:S01]  /*4db0*/  IMAD.X R7, R21, 0x1, R7, P5 ;  /* 0x0000000115077824 */ /* 0x000fe200028e0607 */
[----:B----4-:R-:W-:-:S04]  /*4dc0*/  IADD3 R4, P5, R4, UR5, RZ ;  /* 0x0000000504047c10 */ /* 0x010fc8000ffbe0ff */
[----:B------:R-:W-:Y:S02]  /*4dd0*/  IADD3.X R5, R5, UR4, RZ, P5, !PT ;  /* 0x0000000405057c10 */ /* 0x000fe4000affe4ff */
[----:B------:R-:W-:-:S13]  /*4de0*/  ISETP.GT.AND P5, PT, R0, 0x40, P0 ;  /* 0x000000400000780c */ /* 0x000fda00007a4270 */
[----:B------:R-:W2:Y:S01]  /*4df0*/  @P5 LDG.E.LTC128B.U16 R20, desc[UR12][R4.64] ;  /* 0x0000000c04145981 */ /* 0x000ea2000c1e1520 */
[----:B------:R-:W-:Y:S01]  /*4e00*/  BSSY B0, `(.L_x_117) ;  /* 0x000000e000007945 */ /* 0x000fe20003800000 */
[----:B--2---:R-:W-:-:S04]  /*4e10*/  IMAD.U32 R3, R20, 0x10000, RZ ;  /* 0x0001000014037824 */ /* 0x004fc800078e00ff */
[----:B------:R-:W-:-:S04]  /*4e20*/  FMUL R2, R3, R14 ;  /* 0x0000000e03027220 */ /* 0x000fc80000400000 */
[----:B------:R-:W-:-:S05]  /*4e30*/  FFMA R2, R117, R11, R2 ;  /* 0x0000000b75027223 */ /* 0x000fca0000000002 */
[----:B------:R-:W-:-:S04]  /*4e40*/  F2FP.BF16.F32.PACK_AB R2, RZ, R2 ;  /* 0x00000002ff02723e */ /* 0x000fc800000010ff */
[----:B------:R-:W-:-:S05]  /*4e50*/  PRMT R3, R2, 0x7610, R3 ;  /* 0x0000761002037816 */ /* 0x000fca0000000003 */
[----:B------:R2:W-:Y:S01]  /*4e60*/  @P5 STG.E.U16 desc[UR12][R128.64], R3 ;  /* 0x0000000380005986 */ /* 0x0005e2000c10150c */
[----:B------:R-:W-:-:S05]  /*4e70*/  IADD3 R2, P5, R12, R17, RZ ;  /* 0x000000110c027210 */ /* 0x000fca0007fbe0ff */
[----:B--2---:R-:W-:Y:S01]  /*4e80*/  IMAD.X R3, R13, 0x1, R21, P5 ;  /* 0x000000010d037824 */ /* 0x004fe200028e0615 */
[----:B------:R-:W-:-:S13]  /*4e90*/  ISETP.GT.AND P5, PT, R0, 0x48, P1 ;  /* 0x000000480000780c */ /* 0x000fda0000fa4270 */
[----:B------:R-:W-:Y:S05]  /*4ea0*/  @!P5 BRA `(.L_x_118) ;  /* 0x00000000000cd947 */ /* 0x000fea0003800000 */
[----:B------:R-:W-:-:S04]  /*4eb0*/  IADD3 R4, P6, R8, UR6, RZ ;  /* 0x0000000608047c10 */ /* 0x000fc8000ffde0ff */
[----:B------:R-:W-:-:S05]  /*4ec0*/  IADD3.X R5, R9, UR4, RZ, P6, !PT ;  /* 0x0000000409057c10 */ /* 0x000fca000b7fe4ff */
[----:B------:R2:W5:Y:S04]  /*4ed0*/  LDG.E.LTC128B.U16 R20, desc[UR12][R4.64] ;  /* 0x0000000c04147981 */ /* 0x000568000c1e1520 */
.L_x_118:
[----:B------:R-:W-:Y:S05]  /*4ee0*/  BSYNC B0 ;  /* 0x0000000000007941 */ /* 0x000fea0003800000 */
.L_x_117:
        /* <DEDUP_REMOVED lines=8> */
[----:B------:R-:W-:-:S04]  /*4f70*/  IADD3 R4, P5, R8, UR5, RZ ;  /* 0x0000000508047c10 */ /* 0x000fc8000ffbe0ff */
[----:B--2---:R-:W-:Y:S02]  /*4f80*/  IADD3.X R5, R9, UR4, RZ, P5, !PT ;  /* 0x0000000409057c10 */ /* 0x004fe4000affe4ff */
[----:B------:R-:W-:-:S13]  /*4f90*/  ISETP.GT.AND P5, PT, R0, 0x48, P0 ;  /* 0x000000480000780c */ /* 0x000fda00007a4270 */
[----:B------:R-:W-:Y:S05]  /*4fa0*/  @!P5 BRA `(.L_x_120) ;  /* 0x000000000004d947 */ /* 0x000fea0003800000 */
[----:B------:R2:W5:Y:S02]  /*4fb0*/  LDG.E.LTC128B.U16 R20, desc[UR12][R4.64] ;  /* 0x0000000c04147981 */ /* 0x000564000c1e1520 */
.L_x_120:
[----:B------:R-:W-:Y:S05]  /*4fc0*/  BSYNC B0 ;  /* 0x0000000000007941 */ /* 0x000fea0003800000 */
.L_x_119:
[----:B--2--5:R-:W-:Y:S01]  /*4fd0*/  IMAD.U32 R5, R20, 0x10000, RZ ;  /* 0x0001000014057824 */ /* 0x024fe200078e00ff */
[----:B------:R-:W-:Y:S01]  /*4fe0*/  ISETP.GT.AND P6, PT, R10, RZ, PT ;  /* 0x000000ff0a00720c */ /* 0x000fe20003fc4270 */
[----:B------:R-:W-:Y:S02]  /*4ff0*/  BSSY B0, `(.L_x_121) ;  /* 0x000000d000007945 */ /* 0x000fe40003800000 */
        /* <DEDUP_REMOVED lines=12> */
.L_x_122:
[----:B------:R-:W-:Y:S05]  /*50c0*/  BSYNC B0 ;  /* 0x0000000000007941 */ /* 0x000fea0003800000 */
.L_x_121:
[----:B-----5:R-:W-:Y:S01]  /*50d0*/  IMAD.U32 R7, R20, 0x10000, RZ ;  /* 0x0001000014077824 */ /* 0x020fe200078e00ff */
        /* <DEDUP_REMOVED lines=13> */
.L_x_124:
[----:B------:R-:W-:Y:S05]  /*51b0*/  BSYNC B0 ;  /* 0x0000000000007941 */ /* 0x000fea0003800000 */
.L_x_123:
[----:B---3-5:R-:W-:Y:S01]  /*51c0*/  IMAD.U32 R7, R20, 0x10000, RZ ;  /* 0x0001000014077824 */ /* 0x028fe200078e00ff */
        /* <DEDUP_REMOVED lines=8> */
[----:B---3--:R-:W-:Y:S01]  /*5250*/  IMAD.X R7, R89, 0x1, R21, P5 ;  /* 0x0000000159077824 */ /* 0x008fe200028e0615 */
[----:B0-----:R-:W-:-:S04]  /*5260*/  IADD3 R8, P5, R22, UR22, RZ ;  /* 0x0000001616087c10 */ /* 0x001fc8000ffbe0ff */
[----:B------:R-:W-:Y:S02]  /*5270*/  IADD3.X R9, R23, UR4, RZ, P5, !PT ;  /* 0x0000000417097c10 */ /* 0x000fe4000affe4ff */
[----:B------:R-:W-:-:S13]  /*5280*/  ISETP.GT.AND P5, PT, R0, 0x88, P6 ;  /* 0x000000880000780c */ /* 0x000fda00037a4270 */
[----:B------:R-:W-:Y:S05]  /*5290*/  @!P5 BRA `(.L_x_126) ;  /* 0x000000000004d947 */ /* 0x000fea0003800000 */
[----:B------:R0:W5:Y:S02]  /*52a0*/  LDG.E.LTC128B.U16 R20, desc[UR12][R8.64] ;  /* 0x0000000c08147981 */ /* 0x000164000c1e1520 */
.L_x_126:
[----:B------:R-:W-:Y:S05]  /*52b0*/  BSYNC B0 ;  /* 0x0000000000007941 */ /* 0x000fea0003800000 */
.L_x_125:
        /* <DEDUP_REMOVED lines=14> */
.L_x_128:
[----:B------:R-:W-:Y:S05]  /*53a0*/  BSYNC B0 ;  /* 0x0000000000007941 */ /* 0x000fea0003800000 */
.L_x_127:
[----:B---3-5:R-:W-:Y:S01]  /*53b0*/  IMAD.U32 R57, R20, 0x10000, RZ ;  /* 0x0001000014397824 */ /* 0x028fe200078e00ff */
        /* <DEDUP_REMOVED lines=13> */
.L_x_130:
[----:B------:R-:W-:Y:S05]  /*5490*/  BSYNC B0 ;  /* 0x0000000000007941 */ /* 0x000fea0003800000 */
.L_x_129:
        /* <DEDUP_REMOVED lines=8> */
[----:B---3--:R-:W-:Y:S01]  /*5520*/  IMAD.X R59, R13, 0x1, R21, P5 ;  /* 0x000000010d3b7824 */ /* 0x008fe200028e0615 */
[----:B------:R-:W-:-:S13]  /*5530*/  ISETP.GT.AND P5, PT, R0, 0x80, P6 ;  /* 0x000000800000780c */ /* 0x000fda00037a4270 */
[----:B------:R-:W-:Y:S05]  /*5540*/  @!P5 BRA `(.L_x_132) ;  /* 0x00000000000cd947 */ /* 0x000fea0003800000 */
[----:B------:R-:W-:-:S04]  /*5550*/  IADD3 R112, P6, R18, UR19, RZ ;  /* 0x0000001312707c10 */ /* 0x000fc8000ffde0ff */
[----:B------:R-:W-:-:S05]  /*5560*/  IADD3.X R113, R19, UR4, RZ, P6, !PT ;  /* 0x0000000413717c10 */ /* 0x000fca000b7fe4ff */
[----:B------:R3:W5:Y:S04]  /*5570*/  LDG.E.LTC128B.U16 R20, desc[UR12][R112.64] ;  /* 0x0000000c70147981 */ /* 0x000768000c1e1520 */
.L_x_132:
[----:B------:R-:W-:Y:S05]  /*5580*/  BSYNC B0 ;  /* 0x0000000000007941 */ /* 0x000fea0003800000 */
.L_x_131:
        /* <DEDUP_REMOVED lines=14> */
.L_x_134:
[----:B------:R-:W-:Y:S05]  /*5670*/  BSYNC B0 ;  /* 0x0000000000007941 */ /* 0x000fea0003800000 */
.L_x_133:
        /* <DEDUP_REMOVED lines=14> */
.L_x_136:
[----:B------:R-:W-:Y:S05]  /*5760*/  BSYNC B0 ;  /* 0x0000000000007941 */ /* 0x000fea0003800000 */
.L_x_135:
        /* <DEDUP_REMOVED lines=14> */
.L_x_138:
[----:B------:R-:W-:Y:S05]  /*5850*/  BSYNC B0 ;  /* 0x0000000000007941 */ /* 0x000fea0003800000 */
.L_x_137:
        /* <DEDUP_REMOVED lines=14> */
.L_x_140:
[----:B------:R-:W-:Y:S05]  /*5940*/  BSYNC B0 ;  /* 0x0000000000007941 */ /* 0x000fea0003800000 */
.L_x_139:
        /* <DEDUP_REMOVED lines=14> */
.L_x_142:
[----:B------:R-:W-:Y:S05]  /*5a30*/  BSYNC B0 ;  /* 0x0000000000007941 */ /* 0x000fea0003800000 */
.L_x_141:
        /* <DEDUP_REMOVED lines=14> */
.L_x_144:
[----:B------:R-:W-:Y:S05]  /*5b20*/  BSYNC B0 ;  /* 0x0000000000007941 */ /* 0x000fea0003800000 */
.L_x_143:
        /* <DEDUP_REMOVED lines=14> */
.L_x_146:
[----:B------:R-:W-:Y:S05]  /*5c10*/  BSYNC B0 ;  /* 0x0000000000007941 */ /* 0x000fea0003800000 */
.L_x_145:
        /* <DEDUP_REMOVED lines=14> */
.L_x_148:
[----:B------:R-:W-:Y:S05]  /*5d00*/  BSYNC B0 ;  /* 0x0000000000007941 */ /* 0x000fea0003800000 */
.L_x_147:
        /* <DEDUP_REMOVED lines=14> */
.L_x_150:
[----:B------:R-:W-:Y:S05]  /*5df0*/  BSYNC B0 ;  /* 0x0000000000007941 */ /* 0x000fea0003800000 */
.L_x_149:
        /* <DEDUP_REMOVED lines=14> */
.L_x_152:
[----:B------:R-:W-:Y:S05]  /*5ee0*/  BSYNC B0 ;  /* 0x0000000000007941 */ /* 0x000fea0003800000 */
.L_x_151:
        /* <DEDUP_REMOVED lines=14> */
.L_x_154:
[----:B------:R-:W-:Y:S05]  /*5fd0*/  BSYNC B0 ;  /* 0x0000000000007941 */ /* 0x000fea0003800000 */
.L_x_153:
        /* <DEDUP_REMOVED lines=14> */
.L_x_156:
[----:B------:R-:W-:Y:S05]  /*60c0*/  BSYNC B0 ;  /* 0x0000000000007941 */ /* 0x000fea0003800000 */
.L_x_155:
        /* <DEDUP_REMOVED lines=14> */
.L_x_158:
[----:B------:R-:W-:Y:S05]  /*61b0*/  BSYNC B0 ;  /* 0x0000000000007941 */ /* 0x000fea0003800000 */
.L_x_157:
        /* <DEDUP_REMOVED lines=14> */
.L_x_160:
[----:B------:R-:W-:Y:S05]  /*62a0*/  BSYNC B0 ;  /* 0x0000000000007941 */ /* 0x000fea0003800000 */
.L_x_159:
        /* <DEDUP_REMOVED lines=14> */
.L_x_162:
[----:B------:R-:W-:Y:S05]  /*6390*/  BSYNC B0 ;  /* 0x0000000000007941 */ /* 0x000fea0003800000 */
.L_x_161:
[----:B---3-5:R-:W-:Y:S01]  /*63a0*/  IMAD.U32 R59, R20, 0x10000, RZ ;  /* 0x00010000143b7824 */ /* 0x028fe200078e00ff */
[----:B------:R-:W-:Y:S03]  /*63b0*/  BSSY B0, `(.L_x_163) ;  /* 0x000000c000007945 */ /* 0x000fe60003800000 */
        /* <DEDUP_REMOVED lines=11> */
.L_x_164:
[----:B------:R-:W-:Y:S05]  /*6470*/  BSYNC B0 ;  /* 0x0000000000007941 */ /* 0x000fea0003800000 */
.L_x_163:
        /* <DEDUP_REMOVED lines=14> */
.L_x_166:
[----:B------:R-:W-:Y:S05]  /*6560*/  BSYNC B0 ;  /* 0x0000000000007941 */ /* 0x000fea0003800000 */
.L_x_165:
[----:B---3-5:R-:W-:Y:S01]  /*6570*/  IMAD.U32 R61, R20, 0x10000, RZ ;  /* 0x00010000143d7824 */ /* 0x028fe200078e00ff */
        /* <DEDUP_REMOVED lines=12> */
.L_x_168:
[----:B------:R-:W-:Y:S05]  /*6640*/  BSYNC B0 ;  /* 0x0000000000007941 */ /* 0x000fea0003800000 */
.L_x_167:
        /* <DEDUP_REMOVED lines=13> */
.L_x_170:
[----:B------:R-:W-:Y:S05]  /*6720*/  BSYNC B0 ;  /* 0x0000000000007941 */ /* 0x000fea0003800000 */
.L_x_169:
        /* <DEDUP_REMOVED lines=13> */
.L_x_172:
[----:B------:R-:W-:Y:S05]  /*6800*/  BSYNC B0 ;  /* 0x0000000000007941 */ /* 0x000fea0003800000 */
.L_x_171:
        /* <DEDUP_REMOVED lines=13> */
.L_x_174:
[----:B------:R-:W-:Y:S05]  /*68e0*/  BSYNC B0 ;  /* 0x0000000000007941 */ /* 0x000fea0003800000 */
.L_x_173:
        /* <DEDUP_REMOVED lines=13> */
.L_x_176:
[----:B------:R-:W-:Y:S05]  /*69c0*/  BSYNC B0 ;  /* 0x0000000000007941 */ /* 0x000fea0003800000 */
.L_x_175:
        /* <DEDUP_REMOVED lines=13> */
.L_x_178:
[----:B------:R-:W-:Y:S05]  /*6aa0*/  BSYNC B0 ;  /* 0x0000000000007941 */ /* 0x000fea0003800000 */
.L_x_177:
        /* <DEDUP_REMOVED lines=8> */
[----:B------:R-:W-:-:S04]  /*6b30*/  IADD3 R18, P5, R18, UR5, RZ ;  /* 0x0000000512127c10 */ /* 0x000fc8000ffbe0ff */
[----:B------:R-:W-:Y:S02]  /*6b40*/  IADD3.X R19, R19, UR4, RZ, P5, !PT ;  /* 0x0000000413137c10 */ /* 0x000fe4000affe4ff */
[----:B------:R-:W-:-:S13]  /*6b50*/  ISETP.GT.AND P5, PT, R0, 0x80, P0 ;  /* 0x000000800000780c */ /* 0x000fda00007a4270 */
[----:B------:R-:W-:Y:S05]  /*6b60*/  @!P5 BRA `(.L_x_180) ;  /* 0x000000000004d947 */ /* 0x000fea0003800000 */
[----:B------:R3:W5:Y:S02]  /*6b70*/  LDG.E.LTC128B.U16 R20, desc[UR12][R18.64] ;  /* 0x0000000c12147981 */ /* 0x000764000c1e1520 */
.L_x_180:
[----:B------:R-:W-:Y:S05]  /*6b80*/  BSYNC B0 ;  /* 0x0000000000007941 */ /* 0x000fea0003800000 */
.L_x_179:
        /* <DEDUP_REMOVED lines=13> */
.L_x_182:
[----:B------:R-:W-:Y:S05]  /*6c60*/  BSYNC B0 ;  /* 0x0000000000007941 */ /* 0x000fea0003800000 */
.L_x_181:
        /* <DEDUP_REMOVED lines=9> */
[----:B---3--:R-:W-:Y:S02]  /*6d00*/  IADD3.X R13, R23, UR4, RZ, P5, !PT ;  /* 0x00000004170d7c10 */ /* 0x008fe4000affe4ff */
[----:B------:R-:W-:-:S13]  /*6d10*/  ISETP.GT.AND P5, PT, R0, 0x88, P0 ;  /* 0x000000880000780c */ /* 0x000fda00007a4270 */
[----:B------:R-:W-:Y:S05]  /*6d20*/  @!P5 BRA `(.L_x_184) ;  /* 0x000000000004d947 */ /* 0x000fea0003800000 */
[----:B------:R3:W5:Y:S02]  /*6d30*/  LDG.E.LTC128B.U16 R20, desc[UR12][R12.64] ;  /* 0x0000000c0c147981 */ /* 0x000764000c1e1520 */
.L_x_184:
[----:B------:R-:W-:Y:S05]  /*6d40*/  BSYNC B0 ;  /* 0x0000000000007941 */ /* 0x000fea0003800000 */
.L_x_183:
        /* <DEDUP_REMOVED lines=15> */
.L_x_186:
[----:B------:R-:W-:Y:S05]  /*6e40*/  BSYNC B0 ;  /* 0x0000000000007941 */ /* 0x000fea0003800000 */
.L_x_185:
        /* <DEDUP_REMOVED lines=11> */
[----:B-1----:R-:W-:-:S04]  /*6f00*/  IADD3 R22, P6, R4, UR21, RZ ;  /* 0x0000001504167c10 */ /* 0x002fc8000ffde0ff */
[----:B------:R-:W-:-:S05]  /*6f10*/  IADD3.X R23, R5, UR4, RZ, P6, !PT ;  /* 0x0000000405177c10 */ /* 0x000fca000b7fe4ff */
[----:B------:R3:W5:Y:S04]  /*6f20*/  LDG.E.LTC128B.U16 R20, desc[UR12][R22.64] ;  /* 0x0000000c16147981 */ /* 0x000768000c1e1520 */
.L_x_188:
[----:B------:R-:W-:Y:S05]  /*6f30*/  BSYNC B0 ;  /* 0x0000000000007941 */ /* 0x000fea0003800000 */
.L_x_187:
[----:B-1-3-5:R-:W-:Y:S01]  /*6f40*/  IMAD.U32 R23, R20, 0x10000, RZ ;  /* 0x0001000014177824 */ /* 0x02afe200078e00ff */
[----:B------:R-:W-:Y:S01]  /*6f50*/  ISETP.GT.AND P6, PT, R10, RZ, PT ;  /* 0x000000ff0a00720c */ /* 0x000fe20003fc4270 */
[----:B------:R-:W-:Y:S02]  /*6f60*/  BSSY B0, `(.L_x_189) ;  /* 0x000000e000007945 */ /* 0x000fe40003800000 */
[----:B------:R-:W-:-:S04]  /*6f70*/  FMUL R16, R23, R14 ;  /* 0x0000000e17107220 */ /* 0x000fc80000400000 */
[----:B------:R-:W-:-:S05]  /*6f80*/  FFMA R16, R25, R11, R16 ;  /* 0x0000000b19107223 */ /* 0x000fca0000000010 */
[----:B------:R-:W-:-:S04]  /*6f90*/  F2FP.BF16.F32.PACK_AB R16, RZ, R16 ;  /* 0x00000010ff10723e */ /* 0x000fc800000010ff */
[----:B------:R-:W-:Y:S02]  /*6fa0*/  PRMT R23, R16, 0x7610, R23 ;  /* 0x0000761010177816 */ /* 0x000fe40000000017 */
[----:B------:R-:W-:-:S03]  /*6fb0*/  PRMT R16, R20, 0x7610, R16 ;  /* 0x0000761014107816 */ /* 0x000fc60000000010 */
[----:B------:R1:W-:Y:S01]  /*6fc0*/  @P5 STG.E.U16 desc[UR12][R60.64], R23 ;  /* 0x000000173c005986 */ /* 0x0003e2000c10150c */
[----:B------:R-:W-:-:S05]  /*6fd0*/  IADD3 R22, P5, R6, R17, RZ ;  /* 0x0000001106167210 */ /* 0x000fca0007fbe0ff */
[----:B-1----:R-:W-:Y:S01]  /*6fe0*/  IMAD.X R23, R7, 0x1, R21, P5 ;  /* 0x0000000107177824 */ /* 0x002fe200028e0615 */
[----:B------:R-:W-:-:S13]  /*6ff0*/  ISETP.GT.AND P5, PT, R0, 0xc8, P6 ;  /* 0x000000c80000780c */ /* 0x000fda00037a4270 */
[----:B------:R-:W-:Y:S05]  /*7000*/  @!P5 BRA `(.L_x_190) ;  /* 0x00000000000cd947 */ /* 0x000fea0003800000 */
[----:B------:R-:W-:-:S04]  /*7010*/  IADD3 R16, P6, R8, UR22, RZ ;  /* 0x0000001608107c10 */ /* 0x000fc8000ffde0ff */
[----:B------:R-:W-:-:S05]  /*7020*/  IADD3.X R17, R9, UR4, RZ, P6, !PT ;  /* 0x0000000409117c10 */ /* 0x000fca000b7fe4ff */
[----:B------:R1:W5:Y:S04]  /*7030*/  LDG.E.LTC128B.U16 R16, desc[UR12][R16.64] ;  /* 0x0000000c10107981 */ /* 0x000368000c1e1520 */
.L_x_190:
[----:B------:R-:W-:Y:S05]  /*7040*/  BSYNC B0 ;  /* 0x0000000000007941 */ /* 0x000fea0003800000 */
.L_x_189:
[----:B-1---5:R-:W-:Y:S01]  /*7050*/  IMAD.U32 R17, R16, 0x10000, RZ ;  /* 0x0001000010117824 */ /* 0x022fe200078e00ff */
        /* <DEDUP_REMOVED lines=9> */
[----:B-1----:R-:W-:Y:S05]  /*70f0*/  @!P5 BRA `(.L_x_192) ;  /* 0x00000000000cd947 */ /* 0x002fea0003800000 */
[----:B------:R-:W-:-:S04]  /*7100*/  IADD3 R16, P6, R8, UR21, RZ ;  /* 0x0000001508107c10 */ /* 0x000fc8000ffde0ff */
[----:B------:R-:W-:-:S05]  /*7110*/  IADD3.X R17, R9, UR4, RZ, P6, !PT ;  /* 0x0000000409117c10 */ /* 0x000fca000b7fe4ff */
[----:B------:R1:W5:Y:S04]  /*7120*/  LDG.E.LTC128B.U16 R16, desc[UR12][R16.64] ;  /* 0x0000000c10107981 */ /* 0x000368000c1e1520 */
.L_x_192:
[----:B------:R-:W-:Y:S05]  /*7130*/  BSYNC B0 ;  /* 0x0000000000007941 */ /* 0x000fea0003800000 */
.L_x_191:
        /* <DEDUP_REMOVED lines=12> */
[----:B-1----:R-:W-:-:S05]  /*7200*/  IADD3.X R17, R5, UR4, RZ, P6, !PT ;  /* 0x0000000405117c10 */ /* 0x002fca000b7fe4ff */
[----:B------:R3:W5:Y:S04]  /*7210*/  LDG.E.LTC128B.U16 R16, desc[UR12][R16.64] ;  /* 0x0000000c10107981 */ /* 0x000768000c1e1520 */
.L_x_194:
[----:B------:R-:W-:Y:S05]  /*7220*/  BSYNC B0 ;  /* 0x0000000000007941 */ /* 0x000fea0003800000 */
.L_x_193:
[----:B-----5:R-:W-:Y:S01]  /*7230*/  IMAD.U32 R15, R16, 0x10000, RZ ;  /* 0x00010000100f7824 */ /* 0x020fe200078e00ff */
[----:B------:R-:W-:Y:S01]  /*7240*/  ISETP.GT.AND P6, PT, R10, 0x9, PT ;  /* 0x000000090a00780c */ /* 0x000fe20003fc4270 */
[----:B------:R-:W-:Y:S02]  /*7250*/  BSSY B0, `(.L_x_195) ;  /* 0x000000e000007945 */ /* 0x000fe40003800000 */
[----:B------:R-:W-:-:S04]  /*7260*/  FMUL R15, R15, R14 ;  /* 0x0000000e0f0f7220 */ /* 0x000fc80000400000 */
[----:B------:R-:W-:-:S05]  /*7270*/  FFMA R15, R28, R11, R15 ;  /* 0x0000000b1c0f7223 */ /* 0x000fca000000000f */
[----:B------:R-:W-:-:S04]  /*7280*/  F2FP.BF16.F32.PACK_AB R15, RZ, R15 ;  /* 0x0000000fff0f723e */ /* 0x000fc800000010ff */
[----:B-1-3--:R-:W-:Y:S02]  /*7290*/  PRMT R17, R15, 0x7610, R17 ;  /* 0x000076100f117816 */ /* 0x00afe40000000011 */
[----:B------:R-:W-:-:S03]  /*72a0*/  PRMT R15, R16, 0x7610, R15 ;  /* 0x00007610100f7816 */ /* 0x000fc6000000000f */
        /* <DEDUP_REMOVED lines=8> */
.L_x_196:
[----:B------:R-:W-:Y:S05]  /*7330*/  BSYNC B0 ;  /* 0x0000000000007941 */ /* 0x000fea0003800000 */
.L_x_195:
[----:B-1---5:R-:W-:Y:S01]  /*7340*/  IMAD.U32 R13, R15, 0x10000, RZ ;  /* 0x000100000f0d7824 */ /* 0x022fe200078e00ff */
[----:B------:R-:W-:Y:S01]  /*7350*/  ISETP.GT.AND P6, PT, R10, 0x8, PT ;  /* 0x000000080a00780c */ /* 0x000fe20003fc4270 */
        /* <DEDUP_REMOVED lines=14> */
.L_x_198:
[----:B------:R-:W-:Y:S05]  /*7440*/  BSYNC B0 ;  /* 0x0000000000007941 */ /* 0x000fea0003800000 */
.L_x_197:
        /* <DEDUP_REMOVED lines=14> */
.L_x_200:
[----:B------:R-:W-:Y:S05]  /*7530*/  BSYNC B0 ;  /* 0x0000000000007941 */ /* 0x000fea0003800000 */
.L_x_199:
        /* <DEDUP_REMOVED lines=14> */
.L_x_202:
[----:B------:R-:W-:Y:S05]  /*7620*/  BSYNC B0 ;  /* 0x0000000000007941 */ /* 0x000fea0003800000 */
.L_x_201:
        /* <DEDUP_REMOVED lines=14> */
.L_x_204:
[----:B------:R-:W-:Y:S05]  /*7710*/  BSYNC B0 ;  /* 0x0000000000007941 */ /* 0x000fea0003800000 */
.L_x_203:
[----:B-1---5:R-:W-:Y:S01]  /*7720*/  IMAD.U32 R13, R12, 0x10000, RZ ;  /* 0x000100000c0d7824 */ /* 0x022fe200078e00ff */
[----:B------:R-:W-:Y:S01]  /*7730*/  ISETP.GT.AND P6, PT, R10, 0x10, PT ;  /* 0x000000100a00780c */ /* 0x000fe20003fc4270 */
        /* <DEDUP_REMOVED lines=13> */
.L_x_206:
[----:B------:R-:W-:Y:S05]  /*7810*/  BSYNC B0 ;  /* 0x0000000000007941 */ /* 0x000fea0003800000 */
.L_x_205:
        /* <DEDUP_REMOVED lines=14> */
.L_x_208:
[----:B------:R-:W-:Y:S05]  /*7900*/  BSYNC B0 ;  /* 0x0000000000007941 */ /* 0x000fea0003800000 */
.L_x_207:
        /* <DEDUP_REMOVED lines=14> */
.L_x_210:
[----:B------:R-:W-:Y:S05]  /*79f0*/  BSYNC B0 ;  /* 0x0000000000007941 */ /* 0x000fea0003800000 */
.L_x_209:
        /* <DEDUP_REMOVED lines=14> */
.L_x_212:
[----:B------:R-:W-:Y:S05]  /*7ae0*/  BSYNC B0 ;  /* 0x0000000000007941 */ /* 0x000fea0003800000 */
.L_x_211:
        /* <DEDUP_REMOVED lines=15> */
.L_x_214:
[----:B------:R-:W-:Y:S05]  /*7be0*/  BSYNC B0 ;  /* 0x0000000000007941 */ /* 0x000fea0003800000 */
.L_x_213:
        /* <DEDUP_REMOVED lines=14> */
.L_x_216:
[----:B------:R-:W-:Y:S05]  /*7cd0*/  BSYNC B0 ;  /* 0x0000000000007941 */ /* 0x000fea0003800000 */
.L_x_215:
        /* <DEDUP_REMOVED lines=15> */
.L_x_218:
[----:B------:R-:W-:Y:S05]  /*7dd0*/  BSYNC B0 ;  /* 0x0000000000007941 */ /* 0x000fea0003800000 */
.L_x_217:
        /* <DEDUP_REMOVED lines=14> */
.L_x_220:
[----:B------:R-:W-:Y:S05]  /*7ec0*/  BSYNC B0 ;  /* 0x0000000000007941 */ /* 0x000fea0003800000 */
.L_x_219:
[----:B-1---5:R-:W-:Y:S01]  /*7ed0*/  IMAD.U32 R13, R12, 0x10000, RZ ;  /* 0x000100000c0d7824 */ /* 0x022fe200078e00ff */
[----:B------:R-:W-:Y:S01]  /*7ee0*/  ISETP.GT.AND P6, PT, R10, 0x20, PT ;  /* 0x000000200a00780c */ /* 0x000fe20003fc4270 */
[----:B------:R-:W-:Y:S02]  /*7ef0*/  BSSY B0, `(.L_x_221) ;  /* 0x000000a000007945 */ /* 0x000fe40003800000 */
[----:B------:R-:W-:-:S04]  /*7f00*/  FMUL R20, R13, R14 ;  /* 0x0000000e0d147220 */ /* 0x000fc80000400000 */
[----:B------:R-:W-:-:S05]  /*7f10*/  FFMA R20, R41, R11, R20 ;  /* 0x0000000b29147223 */ /* 0x000fca0000000014 */
[----:B------:R-:W-:-:S05]  /*7f20*/  F2FP.BF16.F32.PACK_AB R20, RZ, R20 ;  /* 0x00000014ff14723e */ /* 0x000fca00000010ff */
[----:B------:R1:W-:Y:S01]  /*7f30*/  @P5 STG.E.U16 desc[UR12][R24.64], R20 ;  /* 0x0000001418005986 */ /* 0x0003e2000c10150c */
[----:B------:R-:W-:-:S13]  /*7f40*/  ISETP.GT.AND P5, PT, R0, 0xc8, P6 ;  /* 0x000000c80000780c */ /* 0x000fda00037a4270 */
[----:B-1----:R-:W-:Y:S05]  /*7f50*/  @!P5 BRA `(.L_x_222) ;  /* 0x00000000000cd947 */ /* 0x002fea0003800000 */
[----:B------:R-:W-:-:S04]  /*7f60*/  IADD3 R12, P6, R8, UR14, RZ ;  /* 0x0000000e080c7c10 */ /* 0x000fc8000ffde0ff */
[----:B------:R-:W-:-:S05]  /*7f70*/  IADD3.X R13, R9, UR4, RZ, P6, !PT ;  /* 0x00000004090d7c10 */ /* 0x000fca000b7fe4ff */
[----:B------:R1:W5:Y:S04]  /*7f80*/  LDG.E.LTC128B.U16 R12, desc[UR12][R12.64] ;  /* 0x0000000c0c0c7981 */ /* 0x000368000c1e1520 */
.L_x_222:
[----:B------:R-:W-:Y:S05]  /*7f90*/  BSYNC B0 ;  /* 0x0000000000007941 */ /* 0x000fea0003800000 */
.L_x_221:
        /* <DEDUP_REMOVED lines=12> */
.L_x_224:
[----:B------:R-:W-:Y:S05]  /*8060*/  BSYNC B0 ;  /* 0x0000000000007941 */ /* 0x000fea0003800000 */
.L_x_223:
        /* <DEDUP_REMOVED lines=15> */
.L_x_226:
[----:B------:R-:W-:Y:S05]  /*8160*/  BSYNC B0 ;  /* 0x0000000000007941 */ /* 0x000fea0003800000 */
.L_x_225:
[----:B-1---5:R-:W-:Y:S01]  /*8170*/  IMAD.U32 R13, R12, 0x10000, RZ ;  /* 0x000100000c0d7824 */ /* 0x022fe200078e00ff */
        /* <DEDUP_REMOVED lines=12> */
.L_x_228:
[----:B------:R-:W-:Y:S05]  /*8240*/  BSYNC B0 ;  /* 0x0000000000007941 */ /* 0x000fea0003800000 */
.L_x_227:
[----:B-1---5:R-:W-:Y:S01]  /*8250*/  IMAD.U32 R13, R12, 0x10000, RZ ;  /* 0x000100000c0d7824 */ /* 0x022fe200078e00ff */
[----:B------:R-:W-:Y:S01]  /*8260*/  ISETP.GT.AND P6, PT, R10, 0x28, PT ;  /* 0x000000280a00780c */ /* 0x000fe20003fc4270 */
[----:B------:R-:W-:Y:S02]  /*8270*/  BSSY B0, `(.L_x_229) ;  /* 0x000000c000007945 */ /* 0x000fe40003800000 */
[----:B------:R-:W-:Y:S01]  /*8280*/  FMUL R10, R13, R14 ;  /* 0x0000000e0d0a7220 */ /* 0x000fe20000400000 */
[----:B------:R-:W-:-:S03]  /*8290*/  ISETP.GT.AND P6, PT, R0, 0xc8, P6 ;  /* 0x000000c80000780c */ /* 0x000fc600037c4270 */
[----:B------:R-:W-:-:S05]  /*82a0*/  FFMA R10, R45, R11, R10 ;  /* 0x0000000b2d0a7223 */ /* 0x000fca000000000a */
[----:B------:R-:W-:-:S04]  /*82b0*/  F2FP.BF16.F32.PACK_AB R10, RZ, R10 ;  /* 0x0000000aff0a723e */ /* 0x000fc800000010ff */
[----:B------:R-:W-:Y:S02]  /*82c0*/  PRMT R13, R10, 0x7610, R13 ;  /* 0x000076100a0d7816 */ /* 0x000fe4000000000d */
[----:B------:R-:W-:-:S03]  /*82d0*/  PRMT R10, R12, 0x7610, R10 ;  /* 0x000076100c0a7816 */ /* 0x000fc6000000000a */
[----:B------:R1:W-:Y:S01]  /*82e0*/  @P5 STG.E.U16 desc[UR12][R18.64], R13 ;  /* 0x0000000d12005986 */ /* 0x0003e2000c10150c */
[----:B------:R-:W-:Y:S05]  /*82f0*/  @!P6 BRA `(.L_x_230) ;  /* 0x00000000000ce947 */ /* 0x000fea0003800000 */
[----:B------:R-:W-:-:S04]  /*8300*/  IADD3 R12, P5, R8, UR10, RZ ;  /* 0x0000000a080c7c10 */ /* 0x000fc8000ffbe0ff */
[----:B-1----:R-:W-:-:S05]  /*8310*/  IADD3.X R13, R9, UR4, RZ, P5, !PT ;  /* 0x00000004090d7c10 */ /* 0x002fca000affe4ff */
[----:B------:R3:W5:Y:S04]  /*8320*/  LDG.E.LTC128B.U16 R10, desc[UR12][R12.64] ;  /* 0x0000000c0c0a7981 */ /* 0x000768000c1e1520 */
.L_x_230:
[----:B------:R-:W-:Y:S05]  /*8330*/  BSYNC B0 ;  /* 0x0000000000007941 */ /* 0x000fea0003800000 */
.L_x_229:
[----:B-1-3-5:R-:W-:Y:S01]  /*8340*/  IMAD.U32 R13, R10, 0x10000, RZ ;  /* 0x000100000a0d7824 */ /* 0x02afe200078e00ff */
[----:B------:R-:W-:Y:S01]  /*8350*/  IADD3 R12, P5, R6, R101, RZ ;  /* 0x00000065060c7210 */ /* 0x000fe20007fbe0ff */
[----:B------:R-:W-:Y:S01]  /*8360*/  BSSY B0, `(.L_x_231) ;  /* 0x000000b000007945 */ /* 0x000fe20003800000 */
[----:B------:R-:W-:Y:S01]  /*8370*/  ISETP.GT.AND P4, PT, R0, 0xc8, P4 ;  /* 0x000000c80000780c */ /* 0x000fe20002784270 */
[----:B------:R-:W-:-:S04]  /*8380*/  FMUL R13, R13, R14 ;  /* 0x0000000e0d0d7220 */ /* 0x000fc80000400000 */
[----:B------:R-:W-:-:S05]  /*8390*/  FFMA R13, R46, R11, R13 ;  /* 0x0000000b2e0d7223 */ /* 0x000fca000000000d */
[----:B------:R-:W-:Y:S01]  /*83a0*/  F2FP.BF16.F32.PACK_AB R15, RZ, R13 ;  /* 0x0000000dff0f723e */ /* 0x000fe200000010ff */
[----:B------:R-:W-:-:S05]  /*83b0*/  IMAD.X R13, R7, 0x1, R21, P5 ;  /* 0x00000001070d7824 */ /* 0x000fca00028e0615 */
[----:B------:R1:W-:Y:S01]  /*83c0*/  @P6 STG.E.U16 desc[UR12][R12.64], R15 ;  /* 0x0000000f0c006986 */ /* 0x0003e2000c10150c */
[----:B------:R-:W-:Y:S05]  /*83d0*/  @!P4 BRA `(.L_x_232) ;  /* 0x00000000000cc947 */ /* 0x000fea0003800000 */
[----:B-1----:R-:W-:-:S04]  /*83e0*/  IADD3 R12, P5, R8, UR9, RZ ;  /* 0x00000009080c7c10 */ /* 0x002fc8000ffbe0ff */
[----:B------:R-:W-:-:S05]  /*83f0*/  IADD3.X R13, R9, UR4, RZ, P5, !PT ;  /* 0x00000004090d7c10 */ /* 0x000fca000affe4ff */
[----:B------:R3:W5:Y:S04]  /*8400*/  LDG.E.LTC128B.U16 R10, desc[UR12][R12.64] ;  /* 0x0000000c0c0a7981 */ /* 0x000768000c1e1520 */
.L_x_232:
[----:B------:R-:W-:Y:S05]  /*8410*/  BSYNC B0 ;  /* 0x0000000000007941 */ /* 0x000fea0003800000 */
.L_x_231:
[----:B-1-3-5:R-:W-:Y:S01]  /*8420*/  IMAD.U32 R13, R10, 0x10000, RZ ;  /* 0x000100000a0d7824 */ /* 0x02afe200078e00ff */
[----:B------:R-:W-:Y:S01]  /*8430*/  ISETP.GT.AND P5, PT, R0, 0xc0, P3 ;  /* 0x000000c00000780c */ /* 0x000fe20001fa4270 */
[----:B------:R-:W-:Y:S02]  /*8440*/  BSSY B0, `(.L_x_233) ;  /* 0x000000b000007945 */ /* 0x000fe40003800000 */
[----:B------:R-:W-:-:S04]  /*8450*/  FMUL R12, R13, R14 ;  /* 0x0000000e0d0c7220 */ /* 0x000fc80000400000 */
[----:B------:R-:W-:Y:S01]  /*8460*/  FFMA R47, R47, R11, R12 ;  /* 0x0000000b2f2f7223 */ /* 0x000fe2000000000c */
[----:B------:R-:W-:-:S04]  /*8470*/  IADD3 R12, P6, R6, R103, RZ ;  /* 0x00000067060c7210 */ /* 0x000fc80007fde0ff */
[----:B------:R-:W-:Y:S01]  /*8480*/  F2FP.BF16.F32.PACK_AB R47, RZ, R47 ;  /* 0x0000002fff2f723e */ /* 0x000fe200000010ff */
[----:B------:R-:W-:-:S05]  /*8490*/  IMAD.X R13, R7, 0x1, R21, P6 ;  /* 0x00000001070d7824 */ /* 0x000fca00030e0615 */
[----:B------:R1:W-:Y:S01]  /*84a0*/  @P4 STG.E.U16 desc[UR12][R12.64], R47 ;  /* 0x0000002f0c004986 */ /* 0x0003e2000c10150c */
[----:B------:R-:W-:Y:S05]  /*84b0*/  @!P5 BRA `(.L_x_234) ;  /* 0x00000000000cd947 */ /* 0x000fea0003800000 */
[----:B-1----:R-:W-:-:S04]  /*84c0*/  IADD3 R12, P4, R4, UR8, RZ ;  /* 0x00000008040c7c10 */ /* 0x002fc8000ff9e0ff */
[----:B------:R-:W-:-:S05]  /*84d0*/  IADD3.X R13, R5, UR4, RZ, P4, !PT ;  /* 0x00000004050d7c10 */ /* 0x000fca000a7fe4ff */
[----:B------:R3:W5:Y:S04]  /*84e0*/  LDG.E.LTC128B.U16 R10, desc[UR12][R12.64] ;  /* 0x0000000c0c0a7981 */ /* 0x000768000c1e1520 */
.L_x_234:
[----:B------:R-:W-:Y:S05]  /*84f0*/  BSYNC B0 ;  /* 0x0000000000007941 */ /* 0x000fea0003800000 */
.L_x_233:
        /* <DEDUP_REMOVED lines=13> */
.L_x_236:
[----:B------:R-:W-:Y:S05]  /*85d0*/  BSYNC B0 ;  /* 0x0000000000007941 */ /* 0x000fea0003800000 */
.L_x_235:
        /* <DEDUP_REMOVED lines=13> */
.L_x_238:
[----:B------:R-:W-:Y:S05]  /*86b0*/  BSYNC B0 ;  /* 0x0000000000007941 */ /* 0x000fea0003800000 */
.L_x_237:
        /* <DEDUP_REMOVED lines=13> */
.L_x_240:
[----:B------:R-:W-:Y:S05]  /*8790*/  BSYNC B0 ;  /* 0x0000000000007941 */ /* 0x000fea0003800000 */
.L_x_239:
        /* <DEDUP_REMOVED lines=13> */
.L_x_242:
[----:B------:R-:W-:Y:S05]  /*8870*/  BSYNC B0 ;  /* 0x0000000000007941 */ /* 0x000fea0003800000 */
.L_x_241:
[----:B-1-3-5:R-:W-:Y:S01]  /*8880*/  IMAD.U32 R13, R10, 0x10000, RZ ;  /* 0x000100000a0d7824 */ /* 0x02afe200078e00ff */
[----:B------:R-:W-:Y:S01]  /*8890*/  IADD3 R12, P4, R2, R109, RZ ;  /* 0x0000006d020c7210 */ /* 0x000fe20007f9e0ff */
[----:B------:R-:W-:Y:S01]  /*88a0*/  BSSY B0, `(.L_x_243) ;  /* 0x000000b000007945 */ /* 0x000fe20003800000 */
[----:B------:R-:W-:Y:S01]  /*88b0*/  ISETP.GT.AND P2, PT, R0, 0xc0, P0 ;  /* 0x000000c00000780c */ /* 0x000fe20000744270 */
[----:B------:R-:W-:-:S04]  /*88c0*/  FMUL R13, R13, R14 ;  /* 0x0000000e0d0d7220 */ /* 0x000fc80000400000 */
[----:B------:R-:W-:-:S05]  /*88d0*/  FFMA R13, R52, R11, R13 ;  /* 0x0000000b340d7223 */ /* 0x000fca000000000d */
[----:B------:R-:W-:Y:S01]  /*88e0*/  F2FP.BF16.F32.PACK_AB R15, RZ, R13 ;  /* 0x0000000dff0f723e */ /* 0x000fe200000010ff */
[----:B------:R-:W-:Y:S01]  /*88f0*/  IMAD.X R13, R3, 0x1, R21, P4 ;  /* 0x00000001030d7824 */ /* 0x000fe200020e0615 */
[----:B--2---:R-:W-:-:S04]  /*8900*/  IADD3 R4, P4, R4, UR5, RZ ;  /* 0x0000000504047c10 */ /* 0x004fc8000ff9e0ff */
[----:B------:R1:W-:Y:S01]  /*8910*/  @P3 STG.E.U16 desc[UR12][R12.64], R15 ;  /* 0x0000000f0c003986 */ /* 0x0003e2000c10150c */
[----:B------:R-:W-:Y:S01]  /*8920*/  IADD3.X R5, R5, UR4, RZ, P4, !PT ;  /* 0x0000000405057c10 */ /* 0x000fe2000a7fe4ff */
[----:B------:R-:W-:Y:S07]  /*8930*/  @!P2 BRA `(.L_x_244) ;  /* 0x000000000004a947 */ /* 0x000fee0003800000 */
[----:B------:R2:W5:Y:S02]  /*8940*/  LDG.E.LTC128B.U16 R10, desc[UR12][R4.64] ;  /* 0x0000000c040a7981 */ /* 0x000564000c1e1520 */
.L_x_244:
[----:B------:R-:W-:Y:S05]  /*8950*/  BSYNC B0 ;  /* 0x0000000000007941 */ /* 0x000fea0003800000 */
.L_x_243:
[----:B--2--5:R-:W-:Y:S01]  /*8960*/  IMAD.U32 R5, R10, 0x10000, RZ ;  /* 0x000100000a057824 */ /* 0x024fe200078e00ff */
[----:B------:R-:W-:Y:S01]  /*8970*/  IADD3 R2, P3, R2, R111, RZ ;  /* 0x0000006f02027210 */ /* 0x000fe20007f7e0ff */
[----:B------:R-:W-:Y:S01]  /*8980*/  BSSY B0, `(.L_x_245) ;  /* 0x000000b000007945 */ /* 0x000fe20003800000 */
[----:B------:R-:W-:Y:S01]  /*8990*/  ISETP.GT.AND P1, PT, R0, 0xc8, P1 ;  /* 0x000000c80000780c */ /* 0x000fe20000f24270 */
[----:B------:R-:W-:Y:S02]  /*89a0*/  FMUL R4, R5, R14 ;  /* 0x0000000e05047220 */ /* 0x000fe40000400000 */
[----:B------:R-:W-:Y:S02]  /*89b0*/  IMAD.X R3, R3, 0x1, R21, P3 ;  /* 0x0000000103037824 */ /* 0x000fe400018e0615 */
[----:B------:R-:W-:-:S05]  /*89c0*/  FFMA R4, R53, R11, R4 ;  /* 0x0000000b35047223 */ /* 0x000fca0000000004 */
[----:B------:R-:W-:-:S05]  /*89d0*/  F2FP.BF16.F32.PACK_AB R4, RZ, R4 ;  /* 0x00000004ff04723e */ /* 0x000fca00000010ff */
[----:B------:R2:W-:Y:S01]  /*89e0*/  @P2 STG.E.U16 desc[UR12][R2.64], R4 ;  /* 0x0000000402002986 */ /* 0x0005e2000c10150c */
[----:B------:R-:W-:Y:S05]  /*89f0*/  @!P1 BRA `(.L_x_246) ;  /* 0x00000000000c9947 */ /* 0x000fea0003800000 */
[----:B--2---:R-:W-:-:S04]  /*8a00*/  IADD3 R2, P2, R8, UR6, RZ ;  /* 0x0000000608027c10 */ /* 0x004fc8000ff5e0ff */
[----:B------:R-:W-:-:S05]  /*8a10*/  IADD3.X R3, R9, UR4, RZ, P2, !PT ;  /* 0x0000000409037c10 */ /* 0x000fca00097fe4ff */
[----:B------:R3:W5:Y:S04]  /*8a20*/  LDG.E.LTC128B.U16 R10, desc[UR12][R2.64] ;  /* 0x0000000c020a7981 */ /* 0x000768000c1e1520 */
.L_x_246:
[----:B------:R-:W-:Y:S05]  /*8a30*/  BSYNC B0 ;  /* 0x0000000000007941 */ /* 0x000fea0003800000 */
.L_x_245:
[----:B--23-5:R-:W-:Y:S01]  /*8a40*/  IMAD.U32 R3, R10, 0x10000, RZ ;  /* 0x000100000a037824 */ /* 0x02cfe200078e00ff */
[----:B------:R-:W-:Y:S01]  /*8a50*/  IADD3 R2, P2, R6, R109, RZ ;  /* 0x0000006d06027210 */ /* 0x000fe20007f5e0ff */
[----:B------:R-:W-:Y:S01]  /*8a60*/  BSSY B0, `(.L_x_247) ;  /* 0x000000c000007945 */ /* 0x000fe20003800000 */
[----:B------:R-:W-:Y:S01]  /*8a70*/  ISETP.GT.AND P0, PT, R0, 0xc8, P0 ;  /* 0x000000c80000780c */ /* 0x000fe20000704270 */
[----:B------:R-:W-:-:S04]  /*8a80*/  FMUL R3, R3, R14 ;  /* 0x0000000e03037220 */ /* 0x000fc80000400000 */
[----:B------:R-:W-:-:S05]  /*8a90*/  FFMA R3, R54, R11, R3 ;  /* 0x0000000b36037223 */ /* 0x000fca0000000003 */
[----:B------:R-:W-:Y:S01]  /*8aa0*/  F2FP.BF16.F32.PACK_AB R5, RZ, R3 ;  /* 0x00000003ff05723e */ /* 0x000fe200000010ff */
[----:B------:R-:W-:Y:S01]  /*8ab0*/  IMAD.X R3, R7, 0x1, R21, P2 ;  /* 0x0000000107037824 */ /* 0x000fe200010e0615 */
[----:B------:R-:W-:Y:S02]  /*8ac0*/  IADD3 R4, P2, R8, UR5, RZ ;  /* 0x0000000508047c10 */ /* 0x000fe4000ff5e0ff */
[----:B------:R-:W-:Y:S02]  /*8ad0*/  PRMT R0, R5, 0x7610, R0 ;  /* 0x0000761005007816 */ /* 0x000fe40000000000 */
[----:B------:R-:W-:-:S03]  /*8ae0*/  IADD3.X R5, R9, UR4, RZ, P2, !PT ;  /* 0x0000000409057c10 */ /* 0x000fc600097fe4ff */
[----:B------:R2:W-:Y:S01]  /*8af0*/  @P1 STG.E.U16 desc[UR12][R2.64], R0 ;  /* 0x0000000002001986 */ /* 0x0005e2000c10150c */
[----:B------:R-:W-:Y:S05]  /*8b00*/  @!P0 BRA `(.L_x_248) ;  /* 0x0000000000048947 */ /* 0x000fea0003800000 */
[----:B------:R3:W5:Y:S02]  /*8b10*/  LDG.E.LTC128B.U16 R10, desc[UR12][R4.64] ;  /* 0x0000000c040a7981 */ /* 0x000764000c1e1520 */
.L_x_248:
[----:B------:R-:W-:Y:S05]  /*8b20*/  BSYNC B0 ;  /* 0x0000000000007941 */ /* 0x000fea0003800000 */
.L_x_247:
[----:B--2--5:R-:W-:Y:S01]  /*8b30*/  IMAD.U32 R3, R10, 0x10000, RZ ;  /* 0x000100000a037824 */ /* 0x024fe200078e00ff */
[----:B------:R-:W-:-:S03]  /*8b40*/  IADD3 R2, P1, R6, R111, RZ ;  /* 0x0000006f06027210 */ /* 0x000fc60007f3e0ff */
[----:B------:R-:W-:-:S04]  /*8b50*/  FMUL R14, R3, R14 ;  /* 0x0000000e030e7220 */ /* 0x000fc80000400000 */
[----:B------:R-:W-:Y:S01]  /*8b60*/  FFMA R14, R55, R11, R14 ;  /* 0x0000000b370e7223 */ /* 0x000fe2000000000e */
[----:B------:R-:W-:Y:S06]  /*8b70*/  @!P0 EXIT ;  /* 0x000000000000894d */ /* 0x000fec0003800000 */
[----:B------:R-:W-:Y:S01]  /*8b80*/  F2FP.BF16.F32.PACK_AB R14, RZ, R14 ;  /* 0x0000000eff0e723e */ /* 0x000fe200000010ff */
[----:B------:R-:W-:-:S05]  /*8b90*/  IMAD.X R3, R7, 0x1, R21, P1 ;  /* 0x0000000107037824 */ /* 0x000fca00008e0615 */
[----:B------:R-:W-:Y:S01]  /*8ba0*/  STG.E.U16 desc[UR12][R2.64], R14 ;  /* 0x0000000e02007986 */ /* 0x000fe2000c10150c */
[----:B------:R-:W-:Y:S05]  /*8bb0*/  EXIT ;  /* 0x000000000000794d */ /* 0x000fea0003800000 */
.L_x_28:
[----:B------:R-:W-:Y:S01]  /*8bc0*/  ULDC.64 UR4, c[0x0][0x650] ;  /* 0x0001940000047ab9 */ /* 0x000fe20000000a00 */
[-C--:B------:R-:W-:Y:S01]  /*8bd0*/  FMUL R120, R120, R11.reuse ;  /* 0x0000000b78787220 */ /* 0x080fe20000400000 */
[----:B------:R-:W-:Y:S01]  /*8be0*/  LEA R2, P1, R18, UR4, 0x1 ;  /* 0x0000000412027c11 */ /* 0x000fe2000f8208ff */
[-C--:B------:R-:W-:Y:S01]  /*8bf0*/  FMUL R121, R121, R11.reuse ;  /* 0x0000000b79797220 */ /* 0x080fe20000400000 */
[----:B------:R-:W-:Y:S01]  /*8c00*/  ISETP.GT.AND P4, PT, R10, 0x1, PT ;  /* 0x000000010a00780c */ /* 0x000fe20003f84270 */
[-C--:B------:R-:W-:Y:S01]  /*8c10*/  FMUL R122, R122, R11.reuse ;  /* 0x0000000b7a7a7220 */ /* 0x080fe20000400000 */
[----:B------:R-:W-:Y:S01]  /*8c20*/  F2FP.BF16.F32.PACK_AB R120, RZ, R120 ;  /* 0x00000078ff78723e */ /* 0x000fe200000010ff */
[-C--:B------:R-:W-:Y:S01]  /*8c30*/  FMUL R123, R123, R11.reuse ;  /* 0x0000000b7b7b7220 */ /* 0x080fe20000400000 */
[----:B------:R-:W-:Y:S01]  /*8c40*/  LEA.HI.X R3, R18, UR5, R21, 0x1, P1 ;  /* 0x0000000512037c11 */ /* 0x000fe200088f0c15 */
[-C--:B------:R-:W-:Y:S01]  /*8c50*/  FMUL R124, R124, R11.reuse ;  /* 0x0000000b7c7c7220 */ /* 0x080fe20000400000 */
[----:B------:R-:W-:Y:S01]  /*8c60*/  ISETP.GT.AND P2, PT, R10, RZ, PT ;  /* 0x000000ff0a00720c */ /* 0x000fe20003f44270 */
[-C--:B------:R-:W-:Y:S01]  /*8c70*/  FMUL R125, R125, R11.reuse ;  /* 0x0000000b7d7d7220 */ /* 0x080fe20000400000 */
[C---:B------:R-:W-:Y:S01]  /*8c80*/  ISETP.GT.AND P1, PT, R0.reuse, RZ, P4 ;  /* 0x000000ff0000720c */ /* 0x040fe20002724270 */
[----:B------:R-:W-:Y:S01]  /*8c90*/  @P0 STG.E.U16 desc[UR12][R2.64], R120 ;  /* 0x0000007802000986 */ /* 0x000fe2000c10150c */
[----:B------:R-:W-:Y:S01]  /*8ca0*/  ISETP.GT.AND P2, PT, R0, 0x8, P2 ;  /* 0x000000080000780c */ /* 0x000fe20001744270 */
[-C--:B------:R-:W-:Y:S01]  /*8cb0*/  FMUL R126, R126, R11.reuse ;  /* 0x0000000b7e7e7220 */ /* 0x080fe20000400000 */
[----:B------:R-:W-:Y:S01]  /*8cc0*/  ISETP.GT.AND P0, PT, R0, 0x8, P4 ;  /* 0x000000080000780c */ /* 0x000fe20002704270 */
[-C--:B------:R-:W-:Y:S01]  /*8cd0*/  FMUL R127, R127, R11.reuse ;  /* 0x0000000b7f7f7220 */ /* 0x080fe20000400000 */
[----:B------:R-:W-:Y:S01]  /*8ce0*/  SHF.L.U64.HI R15, R16, 0x1, R15 ;  /* 0x00000001100f7819 */ /* 0x000fe2000001020f */
[-C--:B------:R-:W-:Y:S01]  /*8cf0*/  FMUL R128, R128, R11.reuse ;  /* 0x0000000b80807220 */ /* 0x080fe20000400000 */
[----:B------:R-:W-:Y:S01]  /*8d00*/  LEA R4, P3, R16, R2, 0x1 ;  /* 0x0000000210047211 */ /* 0x000fe200078608ff */
[----:B------:R-:W-:Y:S01]  /*8d10*/  FMUL R129, R129, R11 ;  /* 0x0000000b81817220 */ /* 0x000fe20000400000 */
[----:B------:R-:W-:Y:S01]  /*8d20*/  F2FP.BF16.F32.PACK_AB R121, RZ, R121 ;  /* 0x00000079ff79723e */ /* 0x000fe200000010ff */
[----:B------:R-:W-:Y:S01]  /*8d30*/  FMUL R130, R130, R11 ;  /* 0x0000000b82827220 */ /* 0x000fe20000400000 */
[----:B------:R-:W-:Y:S01]  /*8d40*/  F2FP.BF16.F32.PACK_AB R122, RZ, R122 ;  /* 0x0000007aff7a723e */ /* 0x000fe200000010ff */
[----:B------:R-:W-:Y:S01]  /*8d50*/  IMAD.X R5, R15, 0x1, R3, P3 ;  /* 0x000000010f057824 */ /* 0x000fe200018e0603 */
[----:B------:R-:W-:Y:S01]  /*8d60*/  F2FP.BF16.F32.PACK_AB R123, RZ, R123 ;  /* 0x0000007bff7b723e */ /* 0x000fe200000010ff */
[----:B------:R-:W-:Y:S01]  /*8d70*/  @P1 STG.E.U16 desc[UR12][R2.64+0x2], R121 ;  /* 0x0000027902001986 */ /* 0x000fe2000c10150c */
[C---:B------:R-:W-:Y:S01]  /*8d80*/  ISETP.GT.AND P5, PT, R10.reuse, 0x8, PT ;  /* 0x000000080a00780c */ /* 0x040fe20003fa4270 */
[-C--:B------:R-:W-:Y:S01]  /*8d90*/  FMUL R131, R131, R11.reuse ;  /* 0x0000000b83837220 */ /* 0x080fe20000400000 */
[----:B------:R-:W-:Y:S01]  /*8da0*/  ISETP.GT.AND P4, PT, R10, 0x9, PT ;  /* 0x000000090a00780c */ /* 0x000fe20003f84270 */
[----:B------:R-:W-:Y:S01]  /*8db0*/  @P2 STG.E.U16 desc[UR12][R4.64], R122 ;  /* 0x0000007a04002986 */ /* 0x000fe2000c10150c */
[----:B------:R-:W-:Y:S01]  /*8dc0*/  ISETP.GT.AND P1, PT, R0, RZ, P5 ;  /* 0x000000ff0000720c */ /* 0x000fe20002f24270 */
[----:B------:R-:W-:Y:S01]  /*8dd0*/  IMAD.SHL.U32 R9, R12, 0x80, RZ ;  /* 0x000000800c097824 */ /* 0x000fe200078e00ff */
[C---:B------:R-:W-:Y:S01]  /*8de0*/  ISETP.GT.AND P2, PT, R0.reuse, RZ, P4 ;  /* 0x000000ff0000720c */ /* 0x040fe20002744270 */
[----:B------:R-:W-:Y:S01]  /*8df0*/  @P0 STG.E.U16 desc[UR12][R4.64+0x2], R123 ;  /* 0x0000027b04000986 */ /* 0x000fe2000c10150c */
[----:B------:R-:W-:Y:S01]  /*8e00*/  ISETP.GT.AND P0, PT, R0, 0x8, P5 ;  /* 0x000000080000780c */ /* 0x000fe20002f04270 */
[-C--:B------:R-:W-:Y:S01]  /*8e10*/  FMUL R132, R132, R11.reuse ;  /* 0x0000000b84847220 */ /* 0x080fe20000400000 */
[----:B------:R-:W-:Y:S01]  /*8e20*/  F2FP.BF16.F32.PACK_AB R124, RZ, R124 ;  /* 0x0000007cff7c723e */ /* 0x000fe200000010ff */
[----:B------:R-:W-:Y:S01]  /*8e30*/  FMUL R133, R133, R11 ;  /* 0x0000000b85857220 */ /* 0x000fe20000400000 */
[----:B------:R-:W-:Y:S01]  /*8e40*/  F2FP.BF16.F32.PACK_AB R125, RZ, R125 ;  /* 0x0000007dff7d723e */ /* 0x000fe200000010ff */
[-C--:B------:R-:W-:Y:S01]  /*8e50*/  FMUL R134, R134, R11.reuse ;  /* 0x0000000b86867220 */ /* 0x080fe20000400000 */
[----:B------:R-:W-:Y:S01]  /*8e60*/  F2FP.BF16.F32.PACK_AB R126, RZ, R126 ;  /* 0x0000007eff7e723e */ /* 0x000fe200000010ff */
[-C--:B------:R-:W-:Y:S01]  /*8e70*/  FMUL R135, R135, R11.reuse ;  /* 0x0000000b87877220 */ /* 0x080fe20000400000 */
[----:B------:R-:W-:Y:S01]  /*8e80*/  ISETP.GT.AND P3, PT, R10, 0x10, PT ;  /* 0x000000100a00780c */ /* 0x000fe20003f64270 */
[----:B------:R-:W-:Y:S01]  /*8e90*/  @P1 STG.E.U16 desc[UR12][R2.64+0x10], R124 ;  /* 0x0000107c02001986 */ /* 0x000fe2000c10150c */
[----:B------:R-:W-:Y:S01]  /*8ea0*/  ISETP.GT.AND P1, PT, R0, 0x8, P4 ;  /* 0x000000080000780c */ /* 0x000fe20002724270 */
[----:B------:R-:W-:Y:S01]  /*8eb0*/  FMUL R136, R136, R11 ;  /* 0x0000000b88887220 */ /* 0x000fe20000400000 */
[----:B------:R-:W-:Y:S01]  /*8ec0*/  F2FP.BF16.F32.PACK_AB R127, RZ, R127 ;  /* 0x0000007fff7f723e */ /* 0x000fe200000010ff */
[----:B------:R-:W-:Y:S01]  /*8ed0*/  @P2 STG.E.U16 desc[UR12][R2.64+0x12], R125 ;  /* 0x0000127d02002986 */ /* 0x000fe2000c10150c */
[----:B------:R-:W-:Y:S01]  /*8ee0*/  F2FP.BF16.F32.PACK_AB R128, RZ, R128 ;  /* 0x00000080ff80723e */ /* 0x000fe200000010ff */
[-C--:B------:R-:W-:Y:S01]  /*8ef0*/  FMUL R137, R137, R11.reuse ;  /* 0x0000000b89897220 */ /* 0x080fe20000400000 */
[----:B------:R-:W-:Y:S01]  /*8f00*/  ISETP.GT.AND P2, PT, R10, 0x11, PT ;  /* 0x000000110a00780c */ /* 0x000fe20003f44270 */
[----:B------:R-:W-:Y:S01]  /*8f10*/  @P0 STG.E.U16 desc[UR12][R4.64+0x10], R126 ;  /* 0x0000107e04000986 */ /* 0x000fe2000c10150c */
[----:B------:R-:W-:Y:S01]  /*8f20*/  ISETP.GT.AND P0, PT, R0, RZ, P3 ;  /* 0x000000ff0000720c */ /* 0x000fe20001f04270 */
[----:B------:R-:W-:Y:S01]  /*8f30*/  FMUL R138, R138, R11 ;  /* 0x0000000b8a8a7220 */ /* 0x000fe20000400000 */
[----:B------:R-:W-:Y:S01]  /*8f40*/  F2FP.BF16.F32.PACK_AB R129, RZ, R129 ;  /* 0x00000081ff81723e */ /* 0x000fe200000010ff */
[----:B------:R-:W-:Y:S01]  /*8f50*/  FMUL R139, R139, R11 ;  /* 0x0000000b8b8b7220 */ /* 0x000fe20000400000 */
[----:B------:R-:W-:Y:S01]  /*8f60*/  F2FP.BF16.F32.PACK_AB R130, RZ, R130 ;  /* 0x00000082ff82723e */ /* 0x000fe200000010ff */
[----:B------:R-:W-:Y:S01]  /*8f70*/  @P1 STG.E.U16 desc[UR12][R4.64+0x12], R127 ;  /* 0x0000127f04001986 */ /* 0x000fe2000c10150c */
[----:B------:R-:W-:Y:S01]  /*8f80*/  F2FP.BF16.F32.PACK_AB R131, RZ, R131 ;  /* 0x00000083ff83723e */ /* 0x000fe200000010ff */
[-C--:B------:R-:W-:Y:S01]  /*8f90*/  FMUL R140, R140, R11.reuse ;  /* 0x0000000b8c8c7220 */ /* 0x080fe20000400000 */
[----:B------:R-:W-:Y:S01]  /*8fa0*/  SHF.L.U64.HI R13, R12, 0x7, R13 ;  /* 0x000000070c0d7819 */ /* 0x000fe2000001020d */
[-C--:B------:R-:W-:Y:S01]  /*8fb0*/  FMUL R141, R141, R11.reuse ;  /* 0x0000000b8d8d7220 */ /* 0x080fe20000400000 */
[----:B------:R-:W-:Y:S01]  /*8fc0*/  LOP3.LUT R15, R9, 0x2, RZ, 0xfc, !PT ;  /* 0x00000002090f7812 */ /* 0x000fe200078efcff */
[-C--:B------:R-:W-:Y:S01]  /*8fd0*/  FMUL R142, R142, R11.reuse ;  /* 0x0000000b8e8e7220 */ /* 0x080fe20000400000 */
[----:B------:R-:W-:Y:S01]  /*8fe0*/  F2FP.BF16.F32.PACK_AB R132, RZ, R132 ;  /* 0x00000084ff84723e */ /* 0x000fe200000010ff */
[----:B------:R0:W-:Y:S01]  /*8ff0*/  @P0 STG.E.U16 desc[UR12][R2.64+0x20], R128 ;  /* 0x0000208002000986 */ /* 0x0001e2000c10150c */
[----:B------:R-:W-:Y:S01]  /*9000*/  ISETP.GT.AND P0, PT, R0, RZ, P2 ;  /* 0x000000ff0000720c */ /* 0x000fe20001704270 */
[-C--:B------:R-:W-:Y:S01]  /*9010*/  FMUL R143, R143, R11.reuse ;  /* 0x0000000b8f8f7220 */ /* 0x080fe20000400000 */
[----:B------:R-:W-:Y:S01]  /*9020*/  ISETP.GT.AND P1, PT, R10, 0x19, PT ;  /* 0x000000190a00780c */ /* 0x000fe20003f24270 */
[----:B------:R-:W-:Y:S01]  /*9030*/  FMUL R144, R144, R11 ;  /* 0x0000000b90907220 */ /* 0x000fe20000400000 */
[----:B------:R-:W-:Y:S01]  /*9040*/  F2FP.BF16.F32.PACK_AB R133, RZ, R133 ;  /* 0x00000085ff85723e */ /* 0x000fe200000010ff */
[-C--:B------:R-:W-:Y:S01]  /*9050*/  FMUL R145, R145, R11.reuse ;  /* 0x0000000b91917220 */ /* 0x080fe20000400000 */
[----:B------:R-:W-:Y:S01]  /*9060*/  F2FP.BF16.F32.PACK_AB R134, RZ, R134 ;  /* 0x00000086ff86723e */ /* 0x000fe200000010ff */
[----:B------:R-:W-:Y:S01]  /*9070*/  FMUL R146, R146, R11 ;  /* 0x0000000b92927220 */ /* 0x000fe20000400000 */
[----:B------:R-:W-:Y:S01]  /*9080*/  F2FP.BF16.F32.PACK_AB R135, RZ, R135 ;  /* 0x00000087ff87723e */ /* 0x000fe200000010ff */
[-C--:B------:R-:W-:Y:S01]  /*9090*/  FMUL R147, R147, R11.reuse ;  /* 0x0000000b93937220 */ /* 0x080fe20000400000 */
[----:B------:R-:W-:Y:S01]  /*90a0*/  F2FP.BF16.F32.PACK_AB R136, RZ, R136 ;  /* 0x00000088ff88723e */ /* 0x000fe200000010ff */
[----:B------:R-:W-:Y:S01]  /*90b0*/  FMUL R148, R148, R11 ;  /* 0x0000000b94947220 */ /* 0x000fe20000400000 */
[----:B------:R-:W-:Y:S01]  /*90c0*/  F2FP.BF16.F32.PACK_AB R137, RZ, R137 ;  /* 0x00000089ff89723e */ /* 0x000fe200000010ff */
[----:B------:R1:W-:Y:S01]  /*90d0*/  @P0 STG.E.U16 desc[UR12][R2.64+0x22], R129 ;  /* 0x0000228102000986 */ /* 0x0003e2000c10150c */
[----:B------:R-:W-:Y:S01]  /*90e0*/  ISETP.GT.AND P0, PT, R0, 0x8, P3 ;  /* 0x000000080000780c */ /* 0x000fe20001f04270 */
[-C--:B------:R-:W-:Y:S01]  /*90f0*/  FMUL R149, R149, R11.reuse ;  /* 0x0000000b95957220 */ /* 0x080fe20000400000 */
[----:B------:R-:W-:Y:S01]  /*9100*/  F2FP.BF16.F32.PACK_AB R138, RZ, R138 ;  /* 0x0000008aff8a723e */ /* 0x000fe200000010ff */
[----:B------:R-:W-:Y:S01]  /*9110*/  FMUL R150, R150, R11 ;  /* 0x0000000b96967220 */ /* 0x000fe20000400000 */
[----:B------:R-:W-:Y:S01]  /*9120*/  F2FP.BF16.F32.PACK_AB R139, RZ, R139 ;  /* 0x0000008bff8b723e */ /* 0x000fe200000010ff */
[-C--:B------:R-:W-:Y:S01]  /*9130*/  FMUL R151, R151, R11.reuse ;  /* 0x0000000b97977220 */ /* 0x080fe20000400000 */
[----:B------:R-:W-:Y:S01]  /*9140*/  ISETP.GT.AND P5, PT, R10, 0x28, PT ;  /* 0x000000280a00780c */ /* 0x000fe20003fa4270 */
[-C--:B------:R-:W-:Y:S01]  /*9150*/  FMUL R88, R88, R11.reuse ;  /* 0x0000000b58587220 */ /* 0x080fe20000400000 */
[----:B------:R-:W-:Y:S01]  /*9160*/  F2FP.BF16.F32.PACK_AB R140, RZ, R140 ;  /* 0x0000008cff8c723e */ /* 0x000fe200000010ff */
[-C--:B------:R-:W-:Y:S01]  /*9170*/  FMUL R89, R89, R11.reuse ;  /* 0x0000000b59597220 */ /* 0x080fe20000400000 */
[----:B------:R-:W-:Y:S01]  /*9180*/  ISETP.GT.AND P4, PT, R10, 0x29, PT ;  /* 0x000000290a00780c */ /* 0x000fe20003f84270 */
[----:B------:R-:W-:Y:S01]  /*9190*/  FMUL R90, R90, R11 ;  /* 0x0000000b5a5a7220 */ /* 0x000fe20000400000 */
[----:B------:R-:W-:Y:S01]  /*91a0*/  F2FP.BF16.F32.PACK_AB R141, RZ, R141 ;  /* 0x0000008dff8d723e */ /* 0x000fe200000010ff */
[----:B------:R-:W-:Y:S01]  /*91b0*/  @P0 STG.E.U16 desc[UR12][R4.64+0x20], R130 ;  /* 0x0000208204000986 */ /* 0x000fe2000c10150c */
[----:B------:R-:W-:Y:S01]  /*91c0*/  ISETP.GT.AND P0, PT, R0, 0x8, P2 ;  /* 0x000000080000780c */ /* 0x000fe20001704270 */
[-C--:B------:R-:W-:Y:S01]  /*91d0*/  FMUL R91, R91, R11.reuse ;  /* 0x0000000b5b5b7220 */ /* 0x080fe20000400000 */
[----:B------:R-:W-:Y:S01]  /*91e0*/  ISETP.GT.AND P2, PT, R10, 0x18, PT ;  /* 0x000000180a00780c */ /* 0x000fe20003f44270 */
        /* <DEDUP_REMOVED lines=8> */
[----:B------:R-:W-:Y:S01]  /*9270*/  FMUL R96, R96, R11 ;  /* 0x0000000b60607220 */ /* 0x000fe20000400000 */
[----:B------:R-:W-:Y:S01]  /*9280*/  F2FP.BF16.F32.PACK_AB R145, RZ, R145 ;  /* 0x00000091ff91723e */ /* 0x000fe200000010ff */
[----:B------:R-:W-:Y:S01]  /*9290*/  @P0 STG.E.U16 desc[UR12][R4.64+0x22], R131 ;  /* 0x0000228304000986 */ /* 0x000fe2000c10150c */
[----:B------:R-:W-:Y:S01]  /*92a0*/  IADD3 R6, P0, R9, R2, RZ ;  /* 0x0000000209067210 */ /* 0x000fe20007f1e0ff */
[-C--:B------:R-:W-:Y:S01]  /*92b0*/  FMUL R97, R97, R11.reuse ;  /* 0x0000000b61617220 */ /* 0x080fe20000400000 */
[----:B------:R-:W-:Y:S01]  /*92c0*/  F2FP.BF16.F32.PACK_AB R146, RZ, R146 ;  /* 0x00000092ff92723e */ /* 0x000fe200000010ff */
[----:B------:R-:W-:Y:S01]  /*92d0*/  FMUL R98, R98, R11 ;  /* 0x0000000b62627220 */ /* 0x000fe20000400000 */
[----:B------:R-:W-:Y:S01]  /*92e0*/  F2FP.BF16.F32.PACK_AB R147, RZ, R147 ;  /* 0x00000093ff93723e */ /* 0x000fe200000010ff */
[--C-:B------:R-:W-:Y:S01]  /*92f0*/  IMAD.X R7, R13, 0x1, R3.reuse, P0 ;  /* 0x000000010d077824 */ /* 0x100fe200000e0603 */
[----:B------:R-:W-:Y:S01]  /*9300*/  IADD3 R18, P0, R15, R2, RZ ;  /* 0x000000020f127210 */ /* 0x000fe20007f1e0ff */
[-C--:B------:R-:W-:Y:S01]  /*9310*/  FMUL R99, R99, R11.reuse ;  /* 0x0000000b63637220 */ /* 0x080fe20000400000 */
[----:B------:R-:W-:Y:S01]  /*9320*/  F2FP.BF16.F32.PACK_AB R148, RZ, R148 ;  /* 0x00000094ff94723e */ /* 0x000fe200000010ff */
[----:B------:R-:W-:Y:S01]  /*9330*/  FMUL R100, R100, R11 ;  /* 0x0000000b64647220 */ /* 0x000fe20000400000 */
[----:B------:R-:W-:Y:S01]  /*9340*/  F2FP.BF16.F32.PACK_AB R149, RZ, R149 ;  /* 0x00000095ff95723e */ /* 0x000fe200000010ff */
[----:B------:R-:W-:Y:S01]  /*9350*/  IMAD.X R19, R13, 0x1, R3, P0 ;  /* 0x000000010d137824 */ /* 0x000fe200000e0603 */
[----:B------:R-:W-:Y:S01]  /*9360*/  ISETP.GT.AND P0, PT, R0, RZ, P2 ;  /* 0x000000ff0000720c */ /* 0x000fe20001704270 */
[-C--:B------:R-:W-:Y:S01]  /*9370*/  FMUL R101, R101, R11.reuse ;  /* 0x0000000b65657220 */ /* 0x080fe20000400000 */
[----:B------:R-:W-:Y:S01]  /*9380*/  F2FP.BF16.F32.PACK_AB R150, RZ, R150 ;  /* 0x00000096ff96723e */ /* 0x000fe200000010ff */
[----:B------:R-:W-:Y:S01]  /*9390*/  FMUL R102, R102, R11 ;  /* 0x0000000b66667220 */ /* 0x000fe20000400000 */
[----:B------:R-:W-:Y:S01]  /*93a0*/  F2FP.BF16.F32.PACK_AB R151, RZ, R151 ;  /* 0x00000097ff97723e */ /* 0x000fe200000010ff */
[-C--:B------:R-:W-:Y:S01]  /*93b0*/  FMUL R103, R103, R11.reuse ;  /* 0x0000000b67677220 */ /* 0x080fe20000400000 */
[----:B------:R-:W-:Y:S01]  /*93c0*/  LOP3.LUT R21, R9, 0x10, RZ, 0xfc, !PT ;  /* 0x0000001009157812 */ /* 0x000fe200078efcff */
[-C--:B------:R-:W-:Y:S01]  /*93d0*/  FMUL R104, R104, R11.reuse ;  /* 0x0000000b68687220 */ /* 0x080fe20000400000 */
[----:B------:R-:W-:Y:S01]  /*93e0*/  F2FP.BF16.F32.PACK_AB R88, RZ, R88 ;  /* 0x00000058ff58723e */ /* 0x000fe200000010ff */
[-C--:B------:R-:W-:Y:S01]  /*93f0*/  FMUL R105, R105, R11.reuse ;  /* 0x0000000b69697220 */ /* 0x080fe20000400000 */
[----:B------:R-:W-:Y:S01]  /*9400*/  LOP3.LUT R23, R9, 0x12, RZ, 0xfc, !PT ;  /* 0x0000001209177812 */ /* 0x000fe200078efcff */
[----:B------:R-:W-:Y:S01]  /*9410*/  FMUL R106, R106, R11 ;  /* 0x0000000b6a6a7220 */ /* 0x000fe20000400000 */
[----:B------:R-:W-:Y:S01]  /*9420*/  F2FP.BF16.F32.PACK_AB R89, RZ, R89 ;  /* 0x00000059ff59723e */ /* 0x000fe200000010ff */
[----:B------:R-:W-:Y:S01]  /*9430*/  @P0 STG.E.U16 desc[UR12][R2.64+0x30], R132 ;  /* 0x0000308402000986 */ /* 0x000fe2000c10150c */
[----:B------:R-:W-:Y:S01]  /*9440*/  ISETP.GT.AND P0, PT, R0, RZ, P1 ;  /* 0x000000ff0000720c */ /* 0x000fe20000f04270 */
        /* <DEDUP_REMOVED lines=8> */
[-C--:B------:R-:W-:Y:S01]  /*94d0*/  FMUL R111, R111, R11.reuse ;  /* 0x0000000b6f6f7220 */ /* 0x080fe20000400000 */
[----:B------:R-:W-:Y:S01]  /*94e0*/  PRMT R8, R92, 0x7610, R8 ;  /* 0x000076105c087816 */ /* 0x000fe20000000008 */
[-C--:B------:R-:W-:Y:S01]  /*94f0*/  FMUL R112, R112, R11.reuse ;  /* 0x0000000b70707220 */ /* 0x080fe20000400000 */
[----:B------:R-:W-:Y:S01]  /*9500*/  F2FP.BF16.F32.PACK_AB R94, RZ, R94 ;  /* 0x0000005eff5e723e */ /* 0x000fe200000010ff */
[----:B------:R-:W-:Y:S01]  /*9510*/  @P0 STG.E.U16 desc[UR12][R2.64+0x32], R133 ;  /* 0x0000328502000986 */ /* 0x000fe2000c10150c */
[----:B------:R-:W-:Y:S01]  /*9520*/  ISETP.GT.AND P0, PT, R0, 0x8, P2 ;  /* 0x000000080000780c */ /* 0x000fe20001704270 */
        /* <DEDUP_REMOVED lines=26> */
[----:B------:R-:W-:Y:S01]  /*96d0*/  @P0 STG.E.U16 desc[UR12][R4.64+0x32], R135 ;  /* 0x0000328704000986 */ /* 0x000fe2000c10150c */
[----:B------:R-:W-:Y:S01]  /*96e0*/  ISETP.GT.AND P0, PT, R0, RZ, P2 ;  /* 0x000000ff0000720c */ /* 0x000fe20001704270 */
        /* <DEDUP_REMOVED lines=135> */
[----:B------:R-:W-:-:S02]  /*9f60*/  F2FP.BF16.F32.PACK_AB R33, RZ, R33 ;  /* 0x00000021ff21723e */ /* 0x000fc400000010ff */
[----:B------:R-:W-:Y:S01]  /*9f70*/  F2FP.BF16.F32.PACK_AB R34, RZ, R34 ;  /* 0x00000022ff22723e */ /* 0x000fe200000010ff */
[----:B------:R-:W-:Y:S01]  /*9f80*/  @P0 STG.E.U16 desc[UR12][R2.64+0x62], R145 ;  /* 0x0000629102000986 */ /* 0x000fe2000c10150c */
[----:B------:R-:W-:Y:S02]  /*9f90*/  ISETP.GT.AND P0, PT, R0, 0x8, P3 ;  /* 0x000000080000780c */ /* 0x000fe40001f04270 */
[----:B------:R-:W-:Y:S02]  /*9fa0*/  F2FP.BF16.F32.PACK_AB R35, RZ, R35 ;  /* 0x00000023ff23723e */ /* 0x000fe400000010ff */
[----:B------:R-:W-:Y:S02]  /*9fb0*/  F2FP.BF16.F32.PACK_AB R36, RZ, R36 ;  /* 0x00000024ff24723e */ /* 0x000fe400000010ff */
[----:B------:R-:W-:Y:S02]  /*9fc0*/  F2FP.BF16.F32.PACK_AB R37, RZ, R37 ;  /* 0x00000025ff25723e */ /* 0x000fe400000010ff */
[----:B------:R-:W-:-:S02]  /*9fd0*/  F2FP.BF16.F32.PACK_AB R38, RZ, R38 ;  /* 0x00000026ff26723e */ /* 0x000fc400000010ff */
[----:B------:R-:W-:Y:S02]  /*9fe0*/  F2FP.BF16.F32.PACK_AB R39, RZ, R39 ;  /* 0x00000027ff27723e */ /* 0x000fe400000010ff */
[----:B------:R-:W-:Y:S01]  /*9ff0*/  F2FP.BF16.F32.PACK_AB R40, RZ, R40 ;  /* 0x00000028ff28723e */ /* 0x000fe200000010ff */
[----:B------:R-:W-:Y:S01]  /*a000*/  @P0 STG.E.U16 desc[UR12][R4.64+0x60], R146 ;  /* 0x0000609204000986 */ /* 0x000fe2000c10150c */
[----:B------:R-:W-:Y:S02]  /*a010*/  ISETP.GT.AND P0, PT, R0, 0x8, P1 ;  /* 0x000000080000780c */ /* 0x000fe40000f04270 */
[----:B------:R-:W-:Y:S02]  /*a020*/  F2FP.BF16.F32.PACK_AB R41, RZ, R41 ;  /* 0x00000029ff29723e */ /* 0x000fe400000010ff */
[----:B------:R-:W-:Y:S02]  /*a030*/  F2FP.BF16.F32.PACK_AB R42, RZ, R42 ;  /* 0x0000002aff2a723e */ /* 0x000fe400000010ff */
[----:B------:R-:W-:-:S02]  /*a040*/  F2FP.BF16.F32.PACK_AB R43, RZ, R43 ;  /* 0x0000002bff2b723e */ /* 0x000fc400000010ff */
[----:B------:R-:W-:Y:S02]  /*a050*/  F2FP.BF16.F32.PACK_AB R44, RZ, R44 ;  /* 0x0000002cff2c723e */ /* 0x000fe400000010ff */
[----:B------:R-:W-:Y:S02]  /*a060*/  F2FP.BF16.F32.PACK_AB R45, RZ, R45 ;  /* 0x0000002dff2d723e */ /* 0x000fe400000010ff */
[----:B------:R-:W-:Y:S01]  /*a070*/  F2FP.BF16.F32.PACK_AB R46, RZ, R46 ;  /* 0x0000002eff2e723e */ /* 0x000fe200000010ff */
[----:B------:R-:W-:Y:S01]  /*a080*/  @P0 STG.E.U16 desc[UR12][R4.64+0x62], R147 ;  /* 0x0000629304000986 */ /* 0x000fe2000c10150c */
[----:B------:R-:W-:Y:S02]  /*a090*/  ISETP.GT.AND P0, PT, R0, RZ, P2 ;  /* 0x000000ff0000720c */ /* 0x000fe40001704270 */
[----:B------:R-:W-:Y:S02]  /*a0a0*/  F2FP.BF16.F32.PACK_AB R47, RZ, R47 ;  /* 0x0000002fff2f723e */ /* 0x000fe400000010ff */
[----:B------:R-:W-:-:S02]  /*a0b0*/  F2FP.BF16.F32.PACK_AB R48, RZ, R48 ;  /* 0x00000030ff30723e */ /* 0x000fc400000010ff */
[----:B------:R-:W-:Y:S02]  /*a0c0*/  F2FP.BF16.F32.PACK_AB R49, RZ, R49 ;  /* 0x00000031ff31723e */ /* 0x000fe400000010ff */
[----:B------:R-:W-:Y:S02]  /*a0d0*/  F2FP.BF16.F32.PACK_AB R50, RZ, R50 ;  /* 0x00000032ff32723e */ /* 0x000fe400000010ff */
[----:B------:R-:W-:Y:S02]  /*a0e0*/  F2FP.BF16.F32.PACK_AB R51, RZ, R51 ;  /* 0x00000033ff33723e */ /* 0x000fe400000010ff */
[----:B------:R-:W-:Y:S01]  /*a0f0*/  F2FP.BF16.F32.PACK_AB R52, RZ, R52 ;  /* 0x00000034ff34723e */ /* 0x000fe200000010ff */
[----:B------:R-:W-:Y:S01]  /*a100*/  @P0 STG.E.U16 desc[UR12][R2.64+0x70], R148 ;  /* 0x0000709402000986 */ /* 0x000fe2000c10150c */
[----:B------:R-:W-:Y:S02]  /*a110*/  ISETP.GT.AND P0, PT, R10, 0x39, PT ;  /* 0x000000390a00780c */ /* 0x000fe40003f04270 */
[----:B------:R-:W-:-:S02]  /*a120*/  F2FP.BF16.F32.PACK_AB R53, RZ, R53 ;  /* 0x00000035ff35723e */ /* 0x000fc400000010ff */
[----:B------:R-:W-:Y:S02]  /*a130*/  ISETP.GT.AND P6, PT, R0, RZ, P0 ;  /* 0x000000ff0000720c */ /* 0x000fe400007c4270 */
[----:B------:R-:W-:-:S11]  /*a140*/  F2FP.BF16.F32.PACK_AB R54, RZ, R54 ;  /* 0x00000036ff36723e */ /* 0x000fd600000010ff */
[----:B------:R-:W-:Y:S01]  /*a150*/  @P6 STG.E.U16 desc[UR12][R2.64+0x72], R149 ;  /* 0x0000729502006986 */ /* 0x000fe2000c10150c */
[----:B------:R-:W-:-:S13]  /*a160*/  ISETP.GT.AND P6, PT, R0, 0x8, P2 ;  /* 0x000000080000780c */ /* 0x000fda00017c4270 */
[----:B------:R-:W-:Y:S01]  /*a170*/  @P6 STG.E.U16 desc[UR12][R4.64+0x70], R150 ;  /* 0x0000709604006986 */ /* 0x000fe2000c10150c */
[----:B------:R-:W-:-:S13]  /*a180*/  ISETP.GT.AND P6, PT, R0, 0x8, P0 ;  /* 0x000000080000780c */ /* 0x000fda00007c4270 */
[----:B------:R-:W-:Y:S01]  /*a190*/  @P6 STG.E.U16 desc[UR12][R4.64+0x72], R151 ;  /* 0x0000729704006986 */ /* 0x000fe2000c10150c */
[----:B0-----:R-:W-:-:S05]  /*a1a0*/  IADD3 R128, P6, R21, R2, RZ ;  /* 0x0000000215807210 */ /* 0x001fca0007fde0ff */
[----:B-1----:R-:W-:Y:S01]  /*a1b0*/  IMAD.X R129, R13, 0x1, R3, P6 ;  /* 0x000000010d817824 */ /* 0x002fe200030e0603 */
[----:B------:R-:W-:-:S04]  /*a1c0*/  ISETP.GT.AND P6, PT, R10, RZ, PT ;  /* 0x000000ff0a00720c */ /* 0x000fc80003fc4270 */
[----:B------:R-:W-:-:S13]  /*a1d0*/  ISETP.GT.AND P6, PT, R0, 0x40, P6 ;  /* 0x000000400000780c */ /* 0x000fda00037c4270 */
[----:B------:R-:W-:Y:S01]  /*a1e0*/  @P6 STG.E.U16 desc[UR12][R6.64], R88 ;  /* 0x0000005806006986 */ /* 0x000fe2000c10150c */
[----:B------:R-:W-:-:S05]  /*a1f0*/  IADD3 R120, P6, R23, R2, RZ ;  /* 0x0000000217787210 */ /* 0x000fca0007fde0ff */
[----:B------:R-:W-:Y:S01]  /*a200*/  IMAD.X R121, R13, 0x1, R3, P6 ;  /* 0x000000010d797824 */ /* 0x000fe200030e0603 */
[----:B------:R-:W-:-:S04]  /*a210*/  ISETP.GT.AND P6, PT, R10, 0x1, PT ;  /* 0x000000010a00780c */ /* 0x000fc80003fc4270 */
[----:B------:R-:W-:-:S13]  /*a220*/  ISETP.GT.AND P6, PT, R0, 0x40, P6 ;  /* 0x000000400000780c */ /* 0x000fda00037c4270 */
[----:B------:R0:W-:Y:S01]  /*a230*/  @P6 STG.E.U16 desc[UR12][R18.64], R89 ;  /* 0x0000005912006986 */ /* 0x0001e2000c10150c */
[----:B------:R-:W-:-:S05]  /*a240*/  IADD3 R16, P6, R9, R4, RZ ;  /* 0x0000000409107210 */ /* 0x000fca0007fde0ff */
[----:B------:R-:W-:Y:S01]  /*a250*/  IMAD.X R17, R13, 0x1, R5, P6 ;  /* 0x000000010d117824 */ /* 0x000fe200030e0605 */
[----:B------:R-:W-:-:S04]  /*a260*/  ISETP.GT.AND P6, PT, R10, RZ, PT ;  /* 0x000000ff0a00720c */ /* 0x000fc80003fc4270 */
[----:B------:R-:W-:Y:S02]  /*a270*/  ISETP.GT.AND P6, PT, R0, 0x48, P6 ;  /* 0x000000480000780c */ /* 0x000fe400037c4270 */
[C---:B0-----:R-:W-:Y:S02]  /*a280*/  LOP3.LUT R19, R9.reuse, 0x20, RZ, 0xfc, !PT ;  /* 0x0000002009137812 */ /* 0x041fe400078efcff */
[----:B------:R-:W-:-:S09]  /*a290*/  LOP3.LUT R89, R9, 0x22, RZ, 0xfc, !PT ;  /* 0x0000002209597812 */ /* 0x000fd200078efcff */
        /* <DEDUP_REMOVED lines=8> */
[----:B------:R-:W-:-:S04]  /*a320*/  ISETP.GT.AND P6, PT, R10, 0x8, PT ;  /* 0x000000080a00780c */ /* 0x000fc80003fc4270 */
[----:B------:R-:W-:Y:S02]  /*a330*/  ISETP.GT.AND P6, PT, R0, 0x40, P6 ;  /* 0x000000400000780c */ /* 0x000fe400037c4270 */
[----:B0-----:R-:W-:-:S11]  /*a340*/  LOP3.LUT R91, R9, 0x30, RZ, 0xfc, !PT ;  /* 0x00000030095b7812 */ /* 0x001fd600078efcff */
[----:B------:R0:W-:Y:S01]  /*a350*/  @P6 STG.E.U16 desc[UR12][R128.64], R8 ;  /* 0x0000000880006986 */ /* 0x0001e2000c10150c */
[----:B------:R-:W-:-:S05]  /*a360*/  IADD3 R122, P6, R89, R2, RZ ;  /* 0x00000002597a7210 */ /* 0x000fca0007fde0ff */
[----:B------:R-:W-:Y:S01]  /*a370*/  IMAD.X R123, R13, 0x1, R3, P6 ;  /* 0x000000010d7b7824 */ /* 0x000fe200030e0603 */
[----:B------:R-:W-:-:S04]  /*a380*/  ISETP.GT.AND P6, PT, R10, 0x9, PT ;  /* 0x000000090a00780c */ /* 0x000fc80003fc4270 */
[----:B------:R-:W-:Y:S02]  /*a390*/  ISETP.GT.AND P6, PT, R0, 0x40, P6 ;  /* 0x000000400000780c */ /* 0x000fe400037c4270 */
[----:B0-----:R-:W-:-:S11]  /*a3a0*/  PRMT R8, R96, 0x7610, R8 ;  /* 0x0000761060087816 */ /* 0x001fd60000000008 */
[----:B------:R0:W-:Y:S01]  /*a3b0*/  @P6 STG.E.U16 desc[UR12][R120.64], R93 ;  /* 0x0000005d78006986 */ /* 0x0001e2000c10150c */
[----:B------:R-:W-:-:S05]  /*a3c0*/  IADD3 R92, P6, R21, R4, RZ ;  /* 0x00000004155c7210 */ /* 0x000fca0007fde0ff */
[----:B0-----:R-:W-:Y:S01]  /*a3d0*/  IMAD.X R93, R13, 0x1, R5, P6 ;  /* 0x000000010d5d7824 */ /* 0x001fe200030e0605 */
        /* <DEDUP_REMOVED lines=80> */
[----:B------:R-:W-:Y:S02]  /*a8e0*/  ISETP.GT.AND P6, PT, R0, 0x40, P5 ;  /* 0x000000400000780c */ /* 0x000fe40002fc4270 */
[----:B0-----:R-:W-:-:S11]  /*a8f0*/  LOP3.LUT R107, R9, 0x70, RZ, 0xfc, !PT ;  /* 0x00000070096b7812 */ /* 0x001fd600078efcff */
[----:B------:R-:W-:Y:S01]  /*a900*/  @P6 STG.E.U16 desc[UR12][R126.64], R8 ;  /* 0x000000087e006986 */ /* 0x000fe2000c10150c */
[----:B------:R-:W-:-:S05]  /*a910*/  IADD3 R122, P6, R105, R2, RZ ;  /* 0x00000002697a7210 */ /* 0x000fca0007fde0ff */
[----:B------:R-:W-:Y:S01]  /*a920*/  IMAD.X R123, R13, 0x1, R3, P6 ;  /* 0x000000010d7b7824 */ /* 0x000fe200030e0603 */
[----:B------:R-:W-:-:S13]  /*a930*/  ISETP.GT.AND P6, PT, R0, 0x40, P4 ;  /* 0x000000400000780c */ /* 0x000fda00027c4270 */
[----:B------:R0:W-:Y:S01]  /*a940*/  @P6 STG.E.U16 desc[UR12][R120.64], R109 ;  /* 0x0000006d78006986 */ /* 0x0001e2000c10150c */
[----:B------:R-:W-:-:S05]  /*a950*/  IADD3 R108, P6, R99, R4, RZ ;  /* 0x00000004636c7210 */ /* 0x000fca0007fde0ff */
[----:B0-----:R-:W-:Y:S01]  /*a960*/  IMAD.X R109, R13, 0x1, R5, P6 ;  /* 0x000000010d6d7824 */ /* 0x001fe200030e0605 */
[----:B------:R-:W-:-:S13]  /*a970*/  ISETP.GT.AND P6, PT, R0, 0x48, P5 ;  /* 0x000000480000780c */ /* 0x000fda0002fc4270 */
[----:B------:R0:W-:Y:S01]  /*a980*/  @P6 STG.E.U16 desc[UR12][R108.64], R110 ;  /* 0x0000006e6c006986 */ /* 0x0001e2000c10150c */
[----:B------:R-:W-:-:S05]  /*a990*/  IADD3 R126, P6, R101, R4, RZ ;  /* 0x00000004657e7210 */ /* 0x000fca0007fde0ff */
[----:B------:R-:W-:Y:S01]  /*a9a0*/  IMAD.X R127, R13, 0x1, R5, P6 ;  /* 0x000000010d7f7824 */ /* 0x000fe200030e0605 */
[----:B------:R-:W-:Y:S02]  /*a9b0*/  ISETP.GT.AND P6, PT, R0, 0x48, P4 ;  /* 0x000000480000780c */ /* 0x000fe400027c4270 */
[----:B0-----:R-:W-:-:S11]  /*a9c0*/  LOP3.LUT R109, R9, 0x72, RZ, 0xfc, !PT ;  /* 0x00000072096d7812 */ /* 0x001fd600078efcff */
[----:B------:R0:W-:Y:S01]  /*a9d0*/  @P6 STG.E.U16 desc[UR12][R126.64], R111 ;  /* 0x0000006f7e006986 */ /* 0x0001e2000c10150c */
[----:B------:R-:W-:-:S05]  /*a9e0*/  IADD3 R120, P6, R107, R2, RZ ;  /* 0x000000026b787210 */ /* 0x000fca0007fde0ff */
[----:B------:R-:W-:Y:S01]  /*a9f0*/  IMAD.X R121, R13, 0x1, R3, P6 ;  /* 0x000000010d797824 */ /* 0x000fe200030e0603 */
[----:B------:R-:W-:-:S13]  /*aa00*/  ISETP.GT.AND P6, PT, R0, 0x40, P3 ;  /* 0x000000400000780c */ /* 0x000fda0001fc4270 */
        /* <DEDUP_REMOVED lines=13> */
[----:B-1----:R-:W-:-:S05]  /*aae0*/  IADD3 R112, P6, R107, R4, RZ ;  /* 0x000000046b707210 */ /* 0x002fca0007fde0ff */
[----:B--2---:R-:W-:Y:S01]  /*aaf0*/  IMAD.X R113, R13, 0x1, R5, P6 ;  /* 0x000000010d717824 */ /* 0x004fe200030e0605 */
[----:B------:R-:W-:-:S13]  /*ab00*/  ISETP.GT.AND P6, PT, R0, 0x40, P2 ;  /* 0x000000400000780c */ /* 0x000fda00017c4270 */
[----:B------:R-:W-:Y:S01]  /*ab10*/  @P6 STG.E.U16 desc[UR12][R120.64], R116 ;  /* 0x0000007478006986 */ /* 0x000fe2000c10150c */
[----:B------:R-:W-:-:S05]  /*ab20*/  IADD3 R4, P6, R109, R4, RZ ;  /* 0x000000046d047210 */ /* 0x000fca0007fde0ff */
[----:B------:R-:W-:Y:S01]  /*ab30*/  IMAD.X R5, R13, 0x1, R5, P6 ;  /* 0x000000010d057824 */ /* 0x000fe200030e0605 */
[----:B------:R-:W-:-:S13]  /*ab40*/  ISETP.GT.AND P6, PT, R0, 0x40, P0 ;  /* 0x000000400000780c */ /* 0x000fda00007c4270 */
[----:B------:R-:W-:Y:S01]  /*ab50*/  @P6 STG.E.U16 desc[UR12][R128.64], R117 ;  /* 0x0000007580006986 */ /* 0x000fe2000c10150c */
[----:B---3--:R-:W-:-:S05]  /*ab60*/  IADD3 R2, P6, R6, R9, RZ ;  /* 0x0000000906027210 */ /* 0x008fca0007fde0ff */
[----:B------:R-:W-:Y:S01]  /*ab70*/  IMAD.X R3, R7, 0x1, R13, P6 ;  /* 0x0000000107037824 */ /* 0x000fe200030e060d */
[----:B------:R-:W-:-:S13]  /*ab80*/  ISETP.GT.AND P6, PT, R0, 0x48, P2 ;  /* 0x000000480000780c */ /* 0x000fda00017c4270 */
[----:B------:R1:W-:Y:S01]  /*ab90*/  @P6 STG.E.U16 desc[UR12][R112.64], R118 ;  /* 0x0000007670006986 */ /* 0x0003e2000c10150c */
[----:B0-----:R-:W-:-:S05]  /*aba0*/  IADD3 R110, P6, R15, R6, RZ ;  /* 0x000000060f6e7210 */ /* 0x001fca0007fde0ff */
[----:B------:R-:W-:Y:S01]  /*abb0*/  IMAD.X R111, R7, 0x1, R13, P6 ;  /* 0x00000001076f7824 */ /* 0x000fe200030e060d */
[----:B------:R-:W-:-:S13]  /*abc0*/  ISETP.GT.AND P6, PT, R0, 0x48, P0 ;  /* 0x000000480000780c */ /* 0x000fda00007c4270 */
[----:B------:R0:W-:Y:S01]  /*abd0*/  @P6 STG.E.U16 desc[UR12][R4.64], R119 ;  /* 0x0000007704006986 */ /* 0x0001e2000c10150c */
[----:B------:R-:W-:-:S05]  /*abe0*/  IADD3 R114, P6, R21, R6, RZ ;  /* 0x0000000615727210 */ /* 0x000fca0007fde0ff */
[----:B------:R-:W-:Y:S01]  /*abf0*/  IMAD.X R115, R7, 0x1, R13, P6 ;  /* 0x0000000107737824 */ /* 0x000fe200030e060d */
[----:B------:R-:W-:-:S04]  /*ac00*/  ISETP.GT.AND P6, PT, R10, RZ, PT ;  /* 0x000000ff0a00720c */ /* 0x000fc80003fc4270 */
[----:B------:R-:W-:-:S13]  /*ac10*/  ISETP.GT.AND P6, PT, R0, 0x80, P6 ;  /* 0x000000800000780c */ /* 0x000fda00037c4270 */
[----:B------:R2:W-:Y:S01]  /*ac20*/  @P6 STG.E.U16 desc[UR12][R2.64], R56 ;  /* 0x0000003802006986 */ /* 0x0005e2000c10150c */
[----:B-1----:R-:W-:-:S05]  /*ac30*/  IADD3 R112, P6, R23, R6, RZ ;  /* 0x0000000617707210 */ /* 0x002fca0007fde0ff */
[----:B------:R-:W-:Y:S01]  /*ac40*/  IMAD.X R113, R7, 0x1, R13, P6 ;  /* 0x0000000107717824 */ /* 0x000fe200030e060d */
[----:B------:R-:W-:-:S04]  /*ac50*/  ISETP.GT.AND P6, PT, R10, 0x1, PT ;  /* 0x000000010a00780c */ /* 0x000fc80003fc4270 */
[----:B------:R-:W-:-:S13]  /*ac60*/  ISETP.GT.AND P6, PT, R0, 0x80, P6 ;  /* 0x000000800000780c */ /* 0x000fda00037c4270 */
[----:B------:R1:W-:Y:S01]  /*ac70*/  @P6 STG.E.U16 desc[UR12][R110.64], R57 ;  /* 0x000000396e006986 */ /* 0x0003e2000c10150c */
[----:B0-----:R-:W-:-:S05]  /*ac80*/  IADD3 R4, P6, R16, R9, RZ ;  /* 0x0000000910047210 */ /* 0x001fca0007fde0ff */
[----:B------:R-:W-:Y:S01]  /*ac90*/  IMAD.X R5, R17, 0x1, R13, P6 ;  /* 0x0000000111057824 */ /* 0x000fe200030e060d */
[----:B------:R-:W-:-:S04]  /*aca0*/  ISETP.GT.AND P6, PT, R10, RZ, PT ;  /* 0x000000ff0a00720c */ /* 0x000fc80003fc4270 */
[----:B------:R-:W-:-:S13]  /*acb0*/  ISETP.GT.AND P6, PT, R0, 0x88, P6 ;  /* 0x000000880000780c */ /* 0x000fda00037c4270 */
[----:B------:R-:W-:Y:S01]  /*acc0*/  @P6 STG.E.U16 desc[UR12][R4.64], R58 ;  /* 0x0000003a04006986 */ /* 0x000fe2000c10150c */
[----:B--2---:R-:W-:-:S05]  /*acd0*/  IADD3 R56, P6, R16, R15, RZ ;  /* 0x0000000f10387210 */ /* 0x004fca0007fde0ff */
[----:B-1----:R-:W-:Y:S01]  /*ace0*/  IMAD.X R57, R17, 0x1, R13, P6 ;  /* 0x0000000111397824 */ /* 0x002fe200030e060d */
[----:B------:R-:W-:-:S04]  /*acf0*/  ISETP.GT.AND P6, PT, R10, 0x1, PT ;  /* 0x000000010a00780c */ /* 0x000fc80003fc4270 */
[----:B------:R-:W-:-:S13]  /*ad00*/  ISETP.GT.AND P6, PT, R0, 0x88, P6 ;  /* 0x000000880000780c */ /* 0x000fda00037c4270 */
[----:B------:R0:W-:Y:S01]  /*ad10*/  @P6 STG.E.U16 desc[UR12][R56.64], R59 ;  /* 0x0000003b38006986 */ /* 0x0001e2000c10150c */
        /* <DEDUP_REMOVED lines=10> */
[----:B0-----:R-:W-:-:S05]  /*adc0*/  IADD3 R56, P6, R21, R16, RZ ;  /* 0x0000001015387210 */ /* 0x001fca0007fde0ff */
        /* <DEDUP_REMOVED lines=9> */
[----:B-1----:R-:W-:-:S05]  /*ae60*/  IADD3 R60, P6, R91, R6, RZ ;  /* 0x000000065b3c7210 */ /* 0x002fca0007fde0ff */
[----:B--2---:R-:W-:Y:S01]  /*ae70*/  IMAD.X R61, R7, 0x1, R13, P6 ;  /* 0x00000001073d7824 */ /* 0x004fe200030e060d */
[----:B------:R-:W-:-:S04]  /*ae80*/  ISETP.GT.AND P6, PT, R10, 0x10, PT ;  /* 0x000000100a00780c */ /* 0x000fc80003fc4270 */
[----:B------:R-:W-:-:S13]  /*ae90*/  ISETP.GT.AND P6, PT, R0, 0x80, P6 ;  /* 0x000000800000780c */ /* 0x000fda00037c4270 */
[----:B------:R1:W-:Y:S01]  /*aea0*/  @P6 STG.E.U16 desc[UR12][R110.64], R64 ;  /* 0x000000406e006986 */ /* 0x0003e2000c10150c */
[----:B0-----:R-:W-:-:S05]  /*aeb0*/  IADD3 R62, P6, R93, R6, RZ ;  /* 0x000000065d3e7210 */ /* 0x001fca0007fde0ff */
[----:B---3--:R-:W-:Y:S01]  /*aec0*/  IMAD.X R63, R7, 0x1, R13, P6 ;  /* 0x00000001073f7824 */ /* 0x008fe200030e060d */
        /* <DEDUP_REMOVED lines=14> */
[----:B0-----:R-:W-:Y:S01]  /*afb0*/  IMAD.X R65, R7, 0x1, R13, P6 ;  /* 0x0000000107417824 */ /* 0x001fe200030e060d */
[----:B------:R-:W-:-:S04]  /*afc0*/  ISETP.GT.AND P6, PT, R10, 0x18, PT ;  /* 0x000000180a00780c */ /* 0x000fc80003fc4270 */
[----:B------:R-:W-:-:S13]  /*afd0*/  ISETP.GT.AND P6, PT, R0, 0x80, P6 ;  /* 0x000000800000780c */ /* 0x000fda00037c4270 */
[----:B------:R0:W-:Y:S01]  /*afe0*/  @P6 STG.E.U16 desc[UR12][R60.64], R68 ;  /* 0x000000443c006986 */ /* 0x0001e2000c10150c */
[----:B--2---:R-:W-:-:S05]  /*aff0*/  IADD3 R66, P6, R97, R6, RZ ;  /* 0x0000000661427210 */ /* 0x004fca0007fde0ff */
        /* <DEDUP_REMOVED lines=19> */
[----:B-1----:R-:W-:-:S05]  /*b130*/  IADD3 R62, P6, R101, R6, RZ ;  /* 0x00000006653e7210 */ /* 0x002fca0007fde0ff */
[----:B------:R-:W-:Y:S01]  /*b140*/  IMAD.X R63, R7, 0x1, R13, P6 ;  /* 0x00000001073f7824 */ /* 0x000fe200030e060d */
[----:B------:R-:W-:-:S04]  /*b150*/  ISETP.GT.AND P6, PT, R10, 0x21, PT ;  /* 0x000000210a00780c */ /* 0x000fc80003fc4270 */
[----:B------:R-:W-:-:S13]  /*b160*/  ISETP.GT.AND P6, PT, R0, 0x80, P6 ;  /* 0x000000800000780c */ /* 0x000fda00037c4270 */
[----:B------:R1:W-:Y:S01]  /*b170*/  @P6 STG.E.U16 desc[UR12][R66.64], R73 ;  /* 0x0000004942006986 */ /* 0x0003e2000c10150c */
[----:B--2---:R-:W-:-:S05]  /*b180*/  IADD3 R56, P6, R95, R16, RZ ;  /* 0x000000105f387210 */ /* 0x004fca0007fde0ff */
[----:B------:R-:W-:Y:S01]  /*b190*/  IMAD.X R57, R17, 0x1, R13, P6 ;  /* 0x0000000111397824 */ /* 0x000fe200030e060d */
[----:B------:R-:W-:-:S04]  /*b1a0*/  ISETP.GT.AND P6, PT, R10, 0x20, PT ;  /* 0x000000200a00780c */ /* 0x000fc80003fc4270 */
[----:B------:R-:W-:-:S13]  /*b1b0*/  ISETP.GT.AND P6, PT, R0, 0x88, P6 ;  /* 0x000000880000780c */ /* 0x000fda00037c4270 */
[----:B------:R2:W-:Y:S01]  /*b1c0*/  @P6 STG.E.U16 desc[UR12][R56.64], R74 ;  /* 0x0000004a38006986 */ /* 0x0005e2000c10150c */
[----:B---3--:R-:W-:-:S05]  /*b1d0*/  IADD3 R58, P6, R97, R16, RZ ;  /* 0x00000010613a7210 */ /* 0x008fca0007fde0ff */
[----:B------:R-:W-:Y:S01]  /*b1e0*/  IMAD.X R59, R17, 0x1, R13, P6 ;  /* 0x00000001113b7824 */ /* 0x000fe200030e060d */
[----:B------:R-:W-:-:S04]  /*b1f0*/  ISETP.GT.AND P6, PT, R10, 0x21, PT ;  /* 0x000000210a00780c */ /* 0x000fc80003fc4270 */
[----:B------:R-:W-:-:S13]  /*b200*/  ISETP.GT.AND P6, PT, R0, 0x88, P6 ;  /* 0x000000880000780c */ /* 0x000fda00037c4270 */
[----:B------:R3:W-:Y:S01]  /*b210*/  @P6 STG.E.U16 desc[UR12][R58.64], R75 ;  /* 0x0000004b3a006986 */ /* 0x0007e2000c10150c */
[----:B0-----:R-:W-:-:S05]  /*b220*/  IADD3 R64, P6, R103, R6, RZ ;  /* 0x0000000667407210 */ /* 0x001fca0007fde0ff */
[----:B------:R-:W-:Y:S01]  /*b230*/  IMAD.X R65, R7, 0x1, R13, P6 ;  /* 0x0000000107417824 */ /* 0x000fe200030e060d */
[----:B------:R-:W-:-:S13]  /*b240*/  ISETP.GT.AND P6, PT, R0, 0x80, P5 ;  /* 0x000000800000780c */ /* 0x000fda0002fc4270 */
[----:B------:R0:W-:Y:S01]  /*b250*/  @P6 STG.E.U16 desc[UR12][R60.64], R76 ;  /* 0x0000004c3c006986 */ /* 0x0001e2000c10150c */
[----:B-1----:R-:W-:-:S05]  /*b260*/  IADD3 R66, P6, R105, R6, RZ ;  /* 0x0000000669427210 */ /* 0x002fca0007fde0ff */
[----:B------:R-:W-:Y:S01]  /*b270*/  IMAD.X R67, R7, 0x1, R13, P6 ;  /* 0x0000000107437824 */ /* 0x000fe200030e060d */
[----:B------:R-:W-:-:S13]  /*b280*/  ISETP.GT.AND P6, PT, R0, 0x80, P4 ;  /* 0x000000800000780c */ /* 0x000fda00027c4270 */
[----:B------:R1:W-:Y:S01]  /*b290*/  @P6 STG.E.U16 desc[UR12][R62.64], R77 ;  /* 0x0000004d3e006986 */ /* 0x0003e2000c10150c */
[----:B--2---:R-:W-:-:S05]  /*b2a0*/  IADD3 R56, P6, R99, R16, RZ ;  /* 0x0000001063387210 */ /* 0x004fca0007fde0ff */
[----:B------:R-:W-:Y:S01]  /*b2b0*/  IMAD.X R57, R17, 0x1, R13, P6 ;  /* 0x0000000111397824 */ /* 0x000fe200030e060d */
[----:B------:R-:W-:-:S13]  /*b2c0*/  ISETP.GT.AND P6, PT, R0, 0x88, P5 ;  /* 0x000000880000780c */ /* 0x000fda0002fc4270 */
[----:B------:R2:W-:Y:S01]  /*b2d0*/  @P6 STG.E.U16 desc[UR12][R56.64], R78 ;  /* 0x0000004e38006986 */ /* 0x0005e2000c10150c */
[----:B---3--:R-:W-:-:S05]  /*b2e0*/  IADD3 R58, P6, R101, R16, RZ ;  /* 0x00000010653a7210 */ /* 0x008fca0007fde0ff */
[----:B------:R-:W-:Y:S01]  /*b2f0*/  IMAD.X R59, R17, 0x1, R13, P6 ;  /* 0x00000001113b7824 */ /* 0x000fe200030e060d */
[----:B------:R-:W-:-:S13]  /*b300*/  ISETP.GT.AND P6, PT, R0, 0x88, P4 ;  /* 0x000000880000780c */ /* 0x000fda00027c4270 */
[----:B------:R3:W-:Y:S01]  /*b310*/  @P6 STG.E.U16 desc[UR12][R58.64], R79 ;  /* 0x0000004f3a006986 */ /* 0x0007e2000c10150c */
[----:B0-----:R-:W-:-:S05]  /*b320*/  IADD3 R60, P6, R107, R6, RZ ;  /* 0x000000066b3c7210 */ /* 0x001fca0007fde0ff */
[----:B------:R-:W-:Y:S01]  /*b330*/  IMAD.X R61, R7, 0x1, R13, P6 ;  /* 0x00000001073d7824 */ /* 0x000fe200030e060d */
[----:B------:R-:W-:-:S13]  /*b340*/  ISETP.GT.AND P6, PT, R0, 0x80, P3 ;  /* 0x000000800000780c */ /* 0x000fda0001fc4270 */
[----:B------:R-:W-:Y:S01]  /*b350*/  @P6 STG.E.U16 desc[UR12][R64.64], R80 ;  /* 0x0000005040006986 */ /* 0x000fe2000c10150c */
[----:B-1----:R-:W-:-:S05]  /*b360*/  IADD3 R62, P6, R109, R6, RZ ;  /* 0x000000066d3e7210 */ /* 0x002fca0007fde0ff */
[----:B------:R-:W-:Y:S01]  /*b370*/  IMAD.X R63, R7, 0x1, R13, P6 ;  /* 0x00000001073f7824 */ /* 0x000fe200030e060d */
[----:B------:R-:W-:-:S13]  /*b380*/  ISETP.GT.AND P6, PT, R0, 0x80, P1 ;  /* 0x000000800000780c */ /* 0x000fda0000fc4270 */
[----:B------:R-:W-:Y:S01]  /*b390*/  @P6 STG.E.U16 desc[UR12][R66.64], R81 ;  /* 0x0000005142006986 */ /* 0x000fe2000c10150c */
[----:B------:R-:W-:-:S05]  /*b3a0*/  IADD3 R6, P6, R103, R16, RZ ;  /* 0x0000001067067210 */ /* 0x000fca0007fde0ff */
        /* <DEDUP_REMOVED lines=15> */
[----:B------:R-:W-:-:S05]  /*b4a0*/  IADD3 R16, P6, R2, R9, RZ ;  /* 0x0000000902107210 */ /* 0x000fca0007fde0ff */
        /* <DEDUP_REMOVED lines=9> */
[----:B------:R-:W-:-:S04]  /*b540*/  ISETP.GT.AND P6, PT, R10, RZ, PT ;  /* 0x000000ff0a00720c */ /* 0x000fc80003fc4270 */
[----:B------:R-:W-:-:S13]  /*b550*/  ISETP.GT.AND P6, PT, R0, 0xc0, P6 ;  /* 0x000000c00000780c */ /* 0x000fda00037c4270 */
[----:B------:R2:W-:Y:S01]  /*b560*/  @P6 STG.E.U16 desc[UR12][R16.64], R24 ;  /* 0x0000001810006986 */ /* 0x0005e2000c10150c */
[----:B0-----:R-:W-:-:S05]  /*b570*/  IADD3 R58, P6, R2, R23, RZ ;  /* 0x00000017023a7210 */ /* 0x001fca0007fde0ff */
[----:B------:R-:W-:Y:S01]  /*b580*/  IMAD.X R59, R3, 0x1, R13, P6 ;  /* 0x00000001033b7824 */ /* 0x000fe200030e060d */
[----:B------:R-:W-:-:S04]  /*b590*/  ISETP.GT.AND P6, PT, R10, 0x1, PT ;  /* 0x000000010a00780c */ /* 0x000fc80003fc4270 */
[----:B------:R-:W-:-:S13]  /*b5a0*/  ISETP.GT.AND P6, PT, R0, 0xc0, P6 ;  /* 0x000000c00000780c */ /* 0x000fda00037c4270 */
[----:B------:R-:W-:Y:S01]  /*b5b0*/  @P6 STG.E.U16 desc[UR12][R56.64], R25 ;  /* 0x0000001938006986 */ /* 0x000fe2000c10150c */
[----:B-1----:R-:W-:-:S05]  /*b5c0*/  IADD3 R6, P6, R4, R9, RZ ;  /* 0x0000000904067210 */ /* 0x002fca0007fde0ff */
[----:B------:R-:W-:Y:S01]  /*b5d0*/  IMAD.X R7, R5, 0x1, R13, P6 ;  /* 0x0000000105077824 */ /* 0x000fe200030e060d */
[----:B------:R-:W-:-:S04]  /*b5e0*/  ISETP.GT.AND P6, PT, R10, RZ, PT ;  /* 0x000000ff0a00720c */ /* 0x000fc80003fc4270 */
        /* <DEDUP_REMOVED lines=11> */
[----:B------:R-:W-:Y:S01]  /*b6a0*/  @P6 STG.E.U16 desc[UR12][R60.64], R28 ;  /* 0x0000001c3c006986 */ /* 0x000fe2000c10150c */
[----:B--2---:R-:W-:-:S05]  /*b6b0*/  IADD3 R16, P6, R2, R89, RZ ;  /* 0x0000005902107210 */ /* 0x004fca0007fde0ff */
[----:B------:R-:W-:Y:S01]  /*b6c0*/  IMAD.X R17, R3, 0x1, R13, P6 ;  /* 0x0000000103117824 */ /* 0x000fe200030e060d */
[----:B------:R-:W-:-:S04]  /*b6d0*/  ISETP.GT.AND P6, PT, R10, 0x9, PT ;  /* 0x000000090a00780c */ /* 0x000fc80003fc4270 */
[----:B------:R-:W-:-:S13]  /*b6e0*/  ISETP.GT.AND P6, PT, R0, 0xc0, P6 ;  /* 0x000000c00000780c */ /* 0x000fda00037c4270 */
[----:B------:R-:W-:Y:S01]  /*b6f0*/  @P6 STG.E.U16 desc[UR12][R58.64], R29 ;  /* 0x0000001d3a006986 */ /* 0x000fe2000c10150c */
        /* <DEDUP_REMOVED lines=34> */
[----:B------:R-:W-:Y:S01]  /*b920*/  @P6 STG.E.U16 desc[UR12][R20.64], R36 ;  /* 0x0000002414006986 */ /* 0x000fe2000c10150c */
[----:B---3--:R-:W-:-:S05]  /*b930*/  IADD3 R16, P6, R2, R97, RZ ;  /* 0x0000006102107210 */ /* 0x008fca0007fde0ff */
        /* <DEDUP_REMOVED lines=23> */
[----:B------:R-:W-:Y:S01]  /*bab0*/  @P6 STG.E.U16 desc[UR12][R16.64], R41 ;  /* 0x0000002910006986 */ /* 0x000fe2000c10150c */
[----:B------:R-:W-:-:S04]  /*bac0*/  ISETP.GT.AND P6, PT, R10, 0x20, PT ;  /* 0x000000200a00780c */ /* 0x000fc80003fc4270 */
[----:B------:R-:W-:-:S13]  /*bad0*/  ISETP.GT.AND P6, PT, R0, 0xc8, P6 ;  /* 0x000000c80000780c */ /* 0x000fda00037c4270 */
[----:B------:R-:W-:Y:S01]  /*bae0*/  @P6 STG.E.U16 desc[UR12][R18.64], R42 ;  /* 0x0000002a12006986 */ /* 0x000fe2000c10150c */
[----:B------:R-:W-:-:S04]  /*baf0*/  ISETP.GT.AND P6, PT, R10, 0x21, PT ;  /* 0x000000210a00780c */ /* 0x000fc80003fc4270 */
[----:B------:R-:W-:-:S13]  /*bb00*/  ISETP.GT.AND P6, PT, R0, 0xc8, P6 ;  /* 0x000000c80000780c */ /* 0x000fda00037c4270 */
[----:B------:R0:W-:Y:S01]  /*bb10*/  @P6 STG.E.U16 desc[UR12][R6.64], R43 ;  /* 0x0000002b06006986 */ /* 0x0001e2000c10150c */
[----:B-1----:R-:W-:-:S05]  /*bb20*/  IADD3 R8, P6, R2, R99, RZ ;  /* 0x0000006302087210 */ /* 0x002fca0007fde0ff */
[----:B------:R-:W-:Y:S01]  /*bb30*/  IMAD.X R9, R3, 0x1, R13, P6 ;  /* 0x0000000103097824 */ /* 0x000fe200030e060d */
[C---:B------:R-:W-:Y:S02]  /*bb40*/  ISETP.GT.AND P6, PT, R0.reuse, 0xc0, P5 ;  /* 0x000000c00000780c */ /* 0x040fe40002fc4270 */
[----:B------:R-:W-:-:S11]  /*bb50*/  ISETP.GT.AND P5, PT, R0, 0xc8, P5 ;  /* 0x000000c80000780c */ /* 0x000fd60002fa4270 */
[----:B------:R1:W-:Y:S01]  /*bb60*/  @P6 STG.E.U16 desc[UR12][R8.64], R44 ;  /* 0x0000002c08006986 */ /* 0x0003e2000c10150c */
[----:B--2---:R-:W-:-:S05]  /*bb70*/  IADD3 R14, P6, R2, R101, RZ ;  /* 0x00000065020e7210 */ /* 0x004fca0007fde0ff */
[----:B------:R-:W-:Y:S01]  /*bb80*/  IMAD.X R15, R3, 0x1, R13, P6 ;  /* 0x00000001030f7824 */ /* 0x000fe200030e060d */
[C---:B------:R-:W-:Y:S02]  /*bb90*/  ISETP.GT.AND P6, PT, R0.reuse, 0xc0, P4 ;  /* 0x000000c00000780c */ /* 0x040fe400027c4270 */
[----:B------:R-:W-:-:S11]  /*bba0*/  ISETP.GT.AND P4, PT, R0, 0xc8, P4 ;  /* 0x000000c80000780c */ /* 0x000fd60002784270 */
[----:B------:R2:W-:Y:S01]  /*bbb0*/  @P6 STG.E.U16 desc[UR12][R14.64], R45 ;  /* 0x0000002d0e006986 */ /* 0x0005e2000c10150c */
[----:B0-----:R-:W-:-:S05]  /*bbc0*/  IADD3 R6, P6, R4, R99, RZ ;  /* 0x0000006304067210 */ /* 0x001fca0007fde0ff */
[----:B------:R-:W-:Y:S01]  /*bbd0*/  IMAD.X R7, R5, 0x1, R13, P6 ;  /* 0x0000000105077824 */ /* 0x000fe200030e060d */
[----:B-1----:R-:W-:-:S04]  /*bbe0*/  IADD3 R8, P6, R4, R101, RZ ;  /* 0x0000006504087210 */ /* 0x002fc80007fde0ff */
[----:B------:R0:W-:Y:S01]  /*bbf0*/  @P5 STG.E.U16 desc[UR12][R6.64], R46 ;  /* 0x0000002e06005986 */ /* 0x0001e2000c10150c */
[----:B------:R-:W-:Y:S01]  /*bc00*/  ISETP.GT.AND P5, PT, R0, 0xc0, P3 ;  /* 0x000000c00000780c */ /* 0x000fe20001fa4270 */
[--C-:B------:R-:W-:Y:S01]  /*bc10*/  IMAD.X R9, R5, 0x1, R13.reuse, P6 ;  /* 0x0000000105097824 */ /* 0x100fe200030e060d */
[----:B--2---:R-:W-:Y:S02]  /*bc20*/  IADD3 R14, P6, R2, R103, RZ ;  /* 0x00000067020e7210 */ /* 0x004fe40007fde0ff */
[C---:B------:R-:W-:Y:S02]  /*bc30*/  ISETP.GT.AND P3, PT, R0.reuse, 0xc8, P3 ;  /* 0x000000c80000780c */ /* 0x040fe40001f64270 */
[----:B------:R1:W-:Y:S01]  /*bc40*/  @P4 STG.E.U16 desc[UR12][R8.64], R47 ;  /* 0x0000002f08004986 */ /* 0x0003e2000c10150c */
[C---:B------:R-:W-:Y:S01]  /*bc50*/  ISETP.GT.AND P4, PT, R0.reuse, 0xc0, P1 ;  /* 0x000000c00000780c */ /* 0x040fe20000f84270 */
[----:B------:R-:W-:Y:S01]  /*bc60*/  IMAD.X R15, R3, 0x1, R13, P6 ;  /* 0x00000001030f7824 */ /* 0x000fe200030e060d */
[----:B------:R-:W-:-:S02]  /*bc70*/  ISETP.GT.AND P1, PT, R0, 0xc8, P1 ;  /* 0x000000c80000780c */ /* 0x000fc40000f24270 */
[-C--:B0-----:R-:W-:Y:S02]  /*bc80*/  IADD3 R6, P6, R2, R105.reuse, RZ ;  /* 0x0000006902067210 */ /* 0x081fe40007fde0ff */
[----:B------:R0:W-:Y:S03]  /*bc90*/  @P5 STG.E.U16 desc[UR12][R14.64], R48 ;  /* 0x000000300e005986 */ /* 0x0001e6000c10150c */
[--C-:B------:R-:W-:Y:S01]  /*bca0*/  IMAD.X R7, R3, 0x1, R13.reuse, P6 ;  /* 0x0000000103077824 */ /* 0x100fe200030e060d */
[C---:B------:R-:W-:Y:S02]  /*bcb0*/  IADD3 R10, P6, R4.reuse, R105, RZ ;  /* 0x00000069040a7210 */ /* 0x040fe40007fde0ff */
[----:B-1----:R-:W-:Y:S02]  /*bcc0*/  IADD3 R8, P5, R4, R103, RZ ;  /* 0x0000006704087210 */ /* 0x002fe40007fbe0ff */
[----:B------:R1:W-:Y:S01]  /*bcd0*/  @P4 STG.E.U16 desc[UR12][R6.64], R49 ;  /* 0x0000003106004986 */ /* 0x0003e2000c10150c */
[C-C-:B------:R-:W-:Y:S01]  /*bce0*/  IMAD.X R11, R5.reuse, 0x1, R13.reuse, P6 ;  /* 0x00000001050b7824 */ /* 0x140fe200030e060d */
[C---:B------:R-:W-:Y:S01]  /*bcf0*/  ISETP.GT.AND P4, PT, R0.reuse, 0xc0, P2 ;  /* 0x000000c00000780c */ /* 0x040fe20001784270 */
[----:B------:R-:W-:Y:S01]  /*bd00*/  IMAD.X R9, R5, 0x1, R13, P5 ;  /* 0x0000000105097824 */ /* 0x000fe200028e060d */
[----:B------:R-:W-:-:S02]  /*bd10*/  ISETP.GT.AND P5, PT, R0, 0xc0, P0 ;  /* 0x000000c00000780c */ /* 0x000fc400007a4270 */
[C---:B------:R-:W-:Y:S02]  /*bd20*/  ISETP.GT.AND P2, PT, R0.reuse, 0xc8, P2 ;  /* 0x000000c80000780c */ /* 0x040fe40001744270 */
[----:B------:R2:W-:Y:S01]  /*bd30*/  @P3 STG.E.U16 desc[UR12][R8.64], R50 ;  /* 0x0000003208003986 */ /* 0x0005e2000c10150c */
[----:B------:R-:W-:Y:S02]  /*bd40*/  ISETP.GT.AND P0, PT, R0, 0xc8, P0 ;  /* 0x000000c80000780c */ /* 0x000fe40000704270 */
[-C--:B0-----:R-:W-:Y:S01]  /*bd50*/  IADD3 R14, P3, R4, R107.reuse, RZ ;  /* 0x0000006b040e7210 */ /* 0x081fe20007f7e0ff */
[----:B------:R2:W-:Y:S01]  /*bd60*/  @P1 STG.E.U16 desc[UR12][R10.64], R51 ;  /* 0x000000330a001986 */ /* 0x0005e2000c10150c */
[C---:B-1----:R-:W-:Y:S02]  /*bd70*/  IADD3 R6, P6, R2.reuse, R107, RZ ;  /* 0x0000006b02067210 */ /* 0x042fe40007fde0ff */
[----:B------:R-:W-:Y:S01]  /*bd80*/  IADD3 R2, P1, R2, R109, RZ ;  /* 0x0000006d02027210 */ /* 0x000fe20007f3e0ff */
[----:B------:R-:W-:-:S02]  /*bd90*/  IMAD.X R15, R5, 0x1, R13, P3 ;  /* 0x00000001050f7824 */ /* 0x000fc400018e060d */
[C-C-:B------:R-:W-:Y:S01]  /*bda0*/  IMAD.X R7, R3.reuse, 0x1, R13.reuse, P6 ;  /* 0x0000000103077824 */ /* 0x140fe200030e060d */
[----:B------:R-:W-:Y:S01]  /*bdb0*/  IADD3 R12, P6, R4, R109, RZ ;  /* 0x0000006d040c7210 */ /* 0x000fe20007fde0ff */
[----:B------:R-:W-:-:S03]  /*bdc0*/  IMAD.X R3, R3, 0x1, R13, P1 ;  /* 0x0000000103037824 */ /* 0x000fc600008e060d */
[----:B------:R2:W-:Y:S04]  /*bdd0*/  @P4 STG.E.U16 desc[UR12][R6.64], R52 ;  /* 0x0000003406004986 */ /* 0x0005e8000c10150c */
[----:B------:R2:W-:Y:S04]  /*bde0*/  @P5 STG.E.U16 desc[UR12][R2.64], R53 ;  /* 0x0000003502005986 */ /* 0x0005e8000c10150c */
[----:B------:R2:W-:Y:S01]  /*bdf0*/  @P2 STG.E.U16 desc[UR12][R14.64], R54 ;  /* 0x000000360e002986 */ /* 0x0005e2000c10150c */
[----:B------:R-:W-:Y:S05]  /*be00*/  @!P0 EXIT ;  /* 0x000000000000894d */ /* 0x000fea0003800000 */
[----:B------:R-:W-:Y:S01]  /*be10*/  F2FP.BF16.F32.PACK_AB R55, RZ, R55 ;  /* 0x00000037ff37723e */ /* 0x000fe200000010ff */
[----:B------:R-:W-:-:S05]  /*be20*/  IMAD.X R13, R5, 0x1, R13, P6 ;  /* 0x00000001050d7824 */ /* 0x000fca00030e060d */
[----:B------:R-:W-:Y:S01]  /*be30*/  STG.E.U16 desc[UR12][R12.64], R55 ;  /* 0x000000370c007986 */ /* 0x000fe2000c10150c */
[----:B------:R-:W-:Y:S05]  /*be40*/  EXIT ;  /* 0x000000000000794d */ /* 0x000fea0003800000 */
.L_x_14:
[----:B------:R-:W-:-:S13]  /*be50*/  ISETP.NE.AND P0, PT, R7, RZ, PT ;  /* 0x000000ff0700720c */ /* 0x000fda0003f05270 */
[----:B------:R-:W-:Y:S05]  /*be60*/  @P0 EXIT ;  /* 0x000000000000094d */ /* 0x000fea0003800000 */
[----:B------:R-:W-:-:S13]  /*be70*/  ELECT P0, URZ, PT ;  /* 0x00000000003f782f */ /* 0x000fda0003800000 */
[----:B------:R-:W-:Y:S05]  /*be80*/  @!P0 BRA `(.L_x_249) ;  /* 0x0000000800108947 */ /* 0x000fea0003800000 */
[----:B------:R-:W-:-:S13]  /*be90*/  ISETP.GE.AND P0, PT, R5, 0x1, PT ;  /* 0x000000010500780c */ /* 0x000fda0003f06270 */
[----:B------:R-:W-:Y:S05]  /*bea0*/  @!P0 BRA `(.L_x_249) ;  /* 0x0000000800088947 */ /* 0x000fea0003800000 */
[----:B------:R-:W1:Y:S01]  /*beb0*/  S2R R3, SR_CgaCtaId ;  /* 0x0000000000037919 */ /* 0x000e620000008800 */
[----:B------:R-:W-:Y:S01]  /*bec0*/  LOP3.LUT P0, RZ, R13, 0x1f, RZ, 0xc0, !PT ;  /* 0x0000001f0dff7812 */ /* 0x000fe2000780c0ff */
[----:B------:R-:W-:Y:S01]  /*bed0*/  IMAD.SHL.U32 R22, R12, 0x100, RZ ;  /* 0x000001000c167824 */ /* 0x000fe200078e00ff */
[C---:B------:R-:W-:Y:S01]  /*bee0*/  ISETP.NE.AND P1, PT, R0.reuse, RZ, PT ;  /* 0x000000ff0000720c */ /* 0x040fe20003f25270 */
[----:B------:R-:W-:Y:S01]  /*bef0*/  ULDC UR4, c[0x0][0x384] ;  /* 0x0000e10000047ab9 */ /* 0x000fe20000000800 */
[----:B------:R-:W-:Y:S01]  /*bf00*/  ISETP.NE.OR P0, PT, R0, RZ, !P0 ;  /* 0x000000ff0000720c */ /* 0x000fe20004705670 */
[----:B------:R-:W-:Y:S01]  /*bf10*/  ULDC UR5, c[0x0][0x388] ;  /* 0x0000e20000057ab9 */ /* 0x000fe20000000800 */
[----:B------:R-:W-:Y:S01]  /*bf20*/  VIADD R24, R5, 0x1 ;  /* 0x0000000105187836 */ /* 0x000fe20000000000 */
[----:B------:R-:W-:Y:S01]  /*bf30*/  LOP3.LUT R23, R4, 0x2, RZ, 0xfc, !PT ;  /* 0x0000000204177812 */ /* 0x000fe200078efcff */
[----:B------:R-:W-:Y:S01]  /*bf40*/  IMAD.MOV.U32 R6, RZ, RZ, 0x1 ;  /* 0x00000001ff067424 */ /* 0x000fe200078e00ff */
[----:B0-----:R-:W-:Y:S01]  /*bf50*/  CS2R R8, SRZ ;  /* 0x0000000000087805 */ /* 0x001fe2000001ff00 */
[----:B------:R-:W-:Y:S01]  /*bf60*/  IMAD.MOV.U32 R7, RZ, RZ, RZ ;  /* 0x000000ffff077224 */ /* 0x000fe200078e00ff */
[----:B--2--5:R-:W-:Y:S01]  /*bf70*/  CS2R R10, SRZ ;  /* 0x00000000000a7805 */ /* 0x024fe2000001ff00 */
[----:B-1----:R-:W-:-:S02]  /*bf80*/  IMAD.SHL.U32 R2, R3, 0x20, RZ ;  /* 0x0000002003027824 */ /* 0x002fc400078e00ff */
[----:B------:R-:W-:Y:S02]  /*bf90*/  IMAD.SHL.U32 R0, R3, 0x400, RZ ;  /* 0x0000040003007824 */ /* 0x000fe400078e00ff */
[----:B------:R-:W-:Y:S01]  /*bfa0*/  IMAD.HI.U32 R3, R22, UR4, RZ ;  /* 0x0000000416037c27 */ /* 0x000fe2000f8e00ff */
[----:B------:R-:W-:Y:S02]  /*bfb0*/  LOP3.LUT R2, R2, 0x20, RZ, 0xc0, !PT ;  /* 0x0000002002027812 */ /* 0x000fe400078ec0ff */
[----:B------:R-:W-:Y:S02]  /*bfc0*/  LOP3.LUT R0, R0, 0x400, RZ, 0xc0, !PT ;  /* 0x0000040000007812 */ /* 0x000fe400078ec0ff */
[----:B------:R-:W-:Y:S01]  /*bfd0*/  SHF.R.U32.HI R3, RZ, UR5, R3 ;  /* 0x00000005ff037c19 */ /* 0x000fe20008011603 */
[----:B------:R-:W-:-:S07]  /*bfe0*/  IMAD R2, R17, 0x40, R2 ;  /* 0x0000004011027824 */ /* 0x000fce00078e0202 */
.L_x_253:
[----:B------:R-:W4:Y:S01]  /*bff0*/  S2R R13, SR_CgaCtaId ;  /* 0x00000000000d7919 */ /* 0x000f220000008800 */
[----:B------:R-:W-:-:S04]  /*c000*/  MOV R12, 0x400 ;  /* 0x00000400000c7802 */ /* 0x000fc80000000f00 */
[----:B----4-:R-:W-:Y:S02]  /*c010*/  LEA R14, R13, R12, 0x18 ;  /* 0x0000000c0d0e7211 */ /* 0x010fe400078ec0ff */
[----:B------:R-:W-:-:S03]  /*c020*/  SHF.L.U32 R12, R6, 0x1f, RZ ;  /* 0x0000001f060c7819 */ /* 0x000fc600000006ff */
[----:B------:R-:W-:-:S07]  /*c030*/  IMAD R13, R7, 0x8, R14 ;  /* 0x00000008070d7824 */ /* 0x000fce00078e020e */
.L_x_250:
[----:B0-----:R0:W1:Y:S02]  /*c040*/  SYNCS.PHASECHK.TRANS64.TRYWAIT P2, [R13+URZ+0x37058], R12 ;  /* 0x0370580c0d0075a7 */ /* 0x001064000804017f */
[----:B-1----:R-:W-:Y:S05]  /*c050*/  @!P2 NANOSLEEP.SYNCS 0x989680 ;  /* 0x009896800000a95d */ /* 0x002fea0003900000 */
[----:B------:R-:W1:Y:S02]  /*c060*/  @!P2 SYNCS.PHASECHK.TRANS64 P2, [R13+URZ+0x37058], R12 ;  /* 0x0370580c0d00a5a7 */ /* 0x000e64000804007f */
[----:B-1----:R-:W-:Y:S05]  /*c070*/  @!P2 BRA `(.L_x_250) ;  /* 0xfffffffc00f0a947 */ /* 0x002fea000383ffff */
[----:B0-----:R-:W0:Y:S02]  /*c080*/  @!P1 LDC R12, c[0x0][0x580] ;  /* 0x00016000ff0c9b82 */ /* 0x001e240000000800 */
[----:B0-----:R0:W-:Y:S02]  /*c090*/  @!P1 SYNCS.ARRIVE.TRANS64 RZ, [R13+URZ+0x37000], R12 ;  /* 0x0370000c0dff99a7 */ /* 0x0011e4000800003f */
[----:B0-----:R-:W-:-:S04]  /*c0a0*/  PRMT R12, R23, 0x9910, RZ ;  /* 0x00009910170c7816 */ /* 0x001fc800000000ff */
[----:B------:R-:W-:-:S13]  /*c0b0*/  ISETP.NE.AND P2, PT, R12, 0x2, PT ;  /* 0x000000020c00780c */ /* 0x000fda0003f45270 */
[----:B------:R-:W-:Y:S05]  /*c0c0*/  @P2 BRA `(.L_x_251) ;  /* 0x0000000000042947 */ /* 0x000fea0003800000 */
[----:B------:R-:W-:Y:S01]  /*c0d0*/  BPT.TRAP 0x1 ;  /* 0x000000040000795c */ /* 0x000fe20000300000 */
.L_x_251:
[----:B------:R-:W-:Y:S05]  /*c0e0*/  @P0 BRA `(.L_x_252) ;  /* 0x0000000000040947 */ /* 0x000fea0003800000 */
[----:B------:R-:W-:Y:S01]  /*c0f0*/  BPT.TRAP 0x1 ;  /* 0x000000040000795c */ /* 0x000fe20000300000 */
.L_x_252:
[----:B---3--:R-:W0:Y:S01]  /*c100*/  LDC R15, c[0x0][0x380] ;  /* 0x0000e000ff0f7b82 */ /* 0x008e220000000800 */
[----:B------:R-:W-:Y:S01]  /*c110*/  R2UR UR4, R3 ;  /* 0x00000000030472ca */ /* 0x000fe200000e0000 */
[----:B------:R-:W-:Y:S01]  /*c120*/  ULDC UR24, c[0x0][0x38c] ;  /* 0x0000e30000187ab9 */ /* 0x000fe20000000800 */
[----:B------:R-:W-:Y:S01]  /*c130*/  R2UR UR13, R22 ;  /* 0x00000000160d72ca */ /* 0x000fe200000e0000 */
[----:B------:R-:W-:Y:S01]  /*c140*/  UISETP.NE.AND UP0, UPT, UR24, 0x1, UPT ;  /* 0x000000011800788c */ /* 0x000fe2000bf05270 */
[----:B------:R-:W-:Y:S01]  /*c150*/  R2UR UR17, R13 ;  /* 0x000000000d1172ca */ /* 0x000fe200000e0000 */
[----:B------:R-:W-:Y:S01]  /*c160*/  ULDC UR12, c[0x0][0x3ec] ;  /* 0x0000fb00000c7ab9 */ /* 0x000fe20000000800 */
[----:B------:R-:W-:Y:S01]  /*c170*/  R2UR UR10, R14 ;  /* 0x000000000e0a72ca */ /* 0x000fe200000e0000 */
[----:B------:R-:W1:Y:S01]  /*c180*/  LDC.64 R16, c[0x0][0x3f8] ;  /* 0x0000fe00ff107b82 */ /* 0x000e620000000a00 */
[----:B------:R-:W-:Y:S01]  /*c190*/  R2UR UR16, R7 ;  /* 0x00000000071072ca */ /* 0x000fe200000e0000 */
[----:B------:R-:W-:Y:S01]  /*c1a0*/  VIADD R24, R24, 0xffffffff ;  /* 0xffffffff18187836 */ /* 0x000fe20000000000 */
[----:B------:R-:W-:Y:S01]  /*c1b0*/  R2UR UR18, R10 ;  /* 0x000000000a1272ca */ /* 0x000fe200000e0000 */
[----:B------:R-:W-:Y:S01]  /*c1c0*/  ULDC.64 UR28, c[0x0][0x198] ;  /* 0x00006600001c7ab9 */ /* 0x000fe20000000a00 */
[----:B------:R-:W-:Y:S01]  /*c1d0*/  ULDC.64 UR20, c[0x0][0x3f0] ;  /* 0x0000fc0000147ab9 */ /* 0x000fe20000000a00 */
[----:B------:R-:W-:Y:S01]  /*c1e0*/  UMOV UR31, 0x30000 ;  /* 0x00030000001f7882 */ /* 0x000fe20000000000 */
[----:B------:R-:W-:Y:S01]  /*c1f0*/  @UP0 ULDC.64 UR8, c[0x0][0x390] ;  /* 0x0000e40000080ab9 */ /* 0x000fe20000000a00 */
[----:B------:R-:W1:Y:S01]  /*c200*/  LDC.64 R18, c[0x0][0x3d0] ;  /* 0x0000f400ff127b82 */ /* 0x000e620000000a00 */
[----:B------:R-:W-:Y:S01]  /*c210*/  ISETP.GT.AND P6, PT, R24, 0x1, PT ;  /* 0x000000011800780c */ /* 0x000fe20003fc4270 */
[----:B------:R-:W-:Y:S01]  /*c220*/  UIADD3 UR17, UR17, 0x37000, URZ ;  /* 0x0003700011117890 */ /* 0x000fe2000fffe03f */
[----:B------:R-:W-:Y:S01]  /*c230*/  UMOV UR26, 0x0 ;  /* 0x00000000001a7882 */ /* 0x000fe20000000000 */
[----:B------:R-:W-:-:S02]  /*c240*/  UMOV UR27, 0x10000000 ;  /* 0x10000000001b7882 */ /* 0x000fc40000000000 */
[----:B------:R-:W-:Y:S01]  /*c250*/  ULEA UR16, UR16, UR10, 0xe ;  /* 0x0000000a10107291 */ /* 0x000fe2000f8e703f */
[----:B0-----:R-:W-:Y:S01]  /*c260*/  ISETP.NE.AND P2, PT, R15, 0x1, PT ;  /* 0x000000010f00780c */ /* 0x001fe20003f45270 */
[----:B------:R-:W0:Y:S01]  /*c270*/  LDC R20, c[0x0][0x400] ;  /* 0x00010000ff147b82 */ /* 0x000e220000000800 */
[----:B------:R-:W-:-:S11]  /*c280*/  USHF.L.U32 UR18, UR18, 0x5, URZ ;  /* 0x0000000512127899 */ /* 0x000fd6000800063f */
[----:B------:R-:W-:Y:S01]  /*c290*/  @P2 IMAD.U32 R12, RZ, RZ, UR4 ;  /* 0x00000004ff0c2e24 */ /* 0x000fe2000f8e00ff */
[----:B------:R-:W-:Y:S01]  /*c2a0*/  ULDC.64 UR4, c[0x0][0x3c8] ;  /* 0x0000f20000047ab9 */ /* 0x000fe20000000a00 */
[----:B-1----:R-:W-:-:S03]  /*c2b0*/  IMAD R13, R9, R18, R17 ;  /* 0x00000012090d7224 */ /* 0x002fc600078e0211 */
[----:B------:R-:W-:Y:S01]  /*c2c0*/  @P2 R2UR UR13, R12 ;  /* 0x000000000c0d22ca */ /* 0x000fe200000e0000 */
[C---:B------:R-:W-:Y:S02]  /*c2d0*/  IMAD R12, R7.reuse, 0x800, R0 ;  /* 0x00000800070c7824 */ /* 0x040fe400078e0200 */
[----:B------:R-:W-:Y:S02]  /*c2e0*/  VIADD R7, R7, 0x1 ;  /* 0x0000000107077836 */ /* 0x000fe40000000000 */
[----:B------:R-:W-:Y:S02]  /*c2f0*/  IMAD R21, R12, 0x2, R14 ;  /* 0x000000020c157824 */ /* 0x000fe400078e020e */
[----:B------:R-:W-:Y:S01]  /*c300*/  IMAD R12, R11, UR5, R16 ;  /* 0x000000050b0c7c24 */ /* 0x000fe2000f8e0210 */
[----:B------:R-:W-:Y:S01]  /*c310*/  ULDC UR5, c[0x0][0x398] ;  /* 0x0000e60000057ab9 */ /* 0x000fe20000000800 */
[----:B------:R-:W1:Y:S01]  /*c320*/  LDC.64 R16, c[0x0][0x3e0] ;  /* 0x0000f800ff107b82 */ /* 0x000e620000000a00 */
[----:B------:R-:W-:Y:S01]  /*c330*/  VIADD R14, R10, 0x1 ;  /* 0x000000010a0e7836 */ /* 0x000fe20000000000 */
[----:B------:R-:W-:Y:S01]  /*c340*/  R2UR UR23, R21 ;  /* 0x00000000151772ca */ /* 0x000fe200000e0000 */
[----:B------:R-:W-:Y:S01]  /*c350*/  IMAD.U32 R13, R13, 0x20, R12 ;  /* 0x000000200d0d7824 */ /* 0x000fe200078e000c */
[----:B------:R-:W-:Y:S01]  /*c360*/  UIMAD.WIDE.U32 UR6, UR13, UR8, URZ ;  /* 0x000000080d0672a5 */ /* 0x000fe2000f8e003f */
[----:B0-----:R-:W-:Y:S01]  /*c370*/  IMAD R10, R8, R19, R20 ;  /* 0x00000013080a7224 */ /* 0x001fe200078e0214 */
[----:B------:R-:W-:Y:S01]  /*c380*/  ISETP.NE.AND P2, PT, R14, UR15, PT ;  /* 0x0000000f0e007c0c */ /* 0x000fe2000bf45270 */
[----:B------:R-:W-:Y:S01]  /*c390*/  UIADD3 UR6, -UR13, URZ, URZ ;  /* 0x0000003f0d067290 */ /* 0x000fe2000fffe13f */
[----:B------:R-:W-:Y:S01]  /*c3a0*/  ISETP.NE.AND P5, PT, R7, 0xb, PT ;  /* 0x0000000b0700780c */ /* 0x000fe20003fa5270 */
[----:B------:R-:W-:Y:S01]  /*c3b0*/  UMOV UR14, UR13 ;  /* 0x0000000d000e7c82 */ /* 0x000fe20008000000 */
[----:B------:R-:W-:Y:S01]  /*c3c0*/  @UP0 USHF.R.U32.HI UR14, URZ, UR9, UR7 ;  /* 0x000000093f0e0299 */ /* 0x000fe20008011607 */
[----:B------:R-:W-:Y:S01]  /*c3d0*/  IMAD.U32 R10, R10, 0x400, R13 ;  /* 0x000004000a0a7824 */ /* 0x000fe200078e000d */
[----:B------:R-:W-:Y:S01]  /*c3e0*/  UISETP.NE.AND UP0, UPT, UR5, 0x1, UPT ;  /* 0x000000010500788c */ /* 0x000fe2000bf05270 */
[----:B------:R-:W-:Y:S01]  /*c3f0*/  IMAD R12, R15, UR6, R22 ;  /* 0x000000060f0c7c24 */ /* 0x000fe2000f8e0216 */
[----:B------:R-:W-:Y:S01]  /*c400*/  ULDC.64 UR8, c[0x0][0x3c0] ;  /* 0x0000f00000087ab9 */ /* 0x000fe20000000a00 */
[----:B------:R-:W-:Y:S01]  /*c410*/  VIADD R15, R11, 0x1 ;  /* 0x000000010b0f7836 */ /* 0x000fe20000000000 */
[----:B------:R-:W-:Y:S01]  /*c420*/  R2UR UR25, R10 ;  /* 0x000000000a1972ca */ /* 0x000fe200000e0000 */
[----:B------:R-:W-:Y:S01]  /*c430*/  UMOV UR22, UR14 ;  /* 0x0000000e00167c82 */ /* 0x000fe20008000000 */
[----:B------:R-:W-:Y:S01]  /*c440*/  R2UR UR19, R12 ;  /* 0x000000000c1372ca */ /* 0x000fe200000e0000 */
[----:B------:R-:W-:Y:S01]  /*c450*/  @P2 IMAD.MOV R15, RZ, RZ, R11 ;  /* 0x000000ffff0f2224 */ /* 0x000fe200078e020b */
[----:B------:R-:W-:Y:S01]  /*c460*/  UIADD3 UR7, -UR14, URZ, URZ ;  /* 0x0000003f0e077290 */ /* 0x000fe2000fffe13f */
[----:B------:R-:W-:Y:S01]  /*c470*/  VIADD R12, R9, 0x1 ;  /* 0x00000001090c7836 */ /* 0x000fe20000000000 */
[----:B------:R-:W-:Y:S01]  /*c480*/  UIADD3 UR6, UP1, UR28, 0xf0, URZ ;  /* 0x000000f01c067890 */ /* 0x000fe2000ff3e03f */
[----:B------:R-:W-:Y:S01]  /*c490*/  VIADD R13, R8, 0x1 ;  /* 0x00000001080d7836 */ /* 0x000fe20000000000 */
[----:B-1----:R-:W-:Y:S01]  /*c4a0*/  ISETP.NE.AND P3, PT, R15, R16, PT ;  /* 0x000000100f00720c */ /* 0x002fe20003f65270 */
[----:B------:R-:W-:Y:S01]  /*c4b0*/  @UP0 ULDC UR10, c[0x0][0x39c] ;  /* 0x0000e700000a0ab9 */ /* 0x000fe20000000800 */
[----:B------:R-:W-:Y:S01]  /*c4c0*/  @UP0 ULDC UR30, c[0x0][0x3a0] ;  /* 0x0000e800001e0ab9 */ /* 0x000fe20000000800 */
[----:B------:R-:W-:Y:S01]  /*c4d0*/  UIMAD.WIDE.U32 UR10, UR14, UR10, URZ ;  /* 0x0000000a0e0a72a5 */ /* 0x000fe2000f8e003f */
[----:B------:R-:W-:Y:S01]  /*c4e0*/  SEL R10, R14, RZ, P2 ;  /* 0x000000ff0e0a7207 */ /* 0x000fe20001000000 */
[----:B------:R-:W-:Y:S01]  /*c4f0*/  UIMAD UR7, UR24, UR7, UR13 ;  /* 0x00000007180772a4 */ /* 0x000fe2000f8e020d */
[----:B------:R-:W-:Y:S01]  /*c500*/  R2UR UR13, R9 ;  /* 0x00000000090d72ca */ /* 0x000fe200000e0000 */
[----:B------:R-:W-:Y:S01]  /*c510*/  @UP0 USHF.R.U32.HI UR22, URZ, UR30, UR11 ;  /* 0x0000001e3f160299 */ /* 0x000fe2000801160b */
[----:B------:R-:W-:Y:S01]  /*c520*/  SEL R7, R7, RZ, P5 ;  /* 0x000000ff07077207 */ /* 0x000fe20002800000 */
[----:B------:R-:W-:Y:S01]  /*c530*/  UIMAD UR19, UR19, UR8, UR12 ;  /* 0x00000008131372a4 */ /* 0x000fe2000f8e020c */
[----:B------:R-:W-:Y:S01]  /*c540*/  R2UR UR12, R11 ;  /* 0x000000000b0c72ca */ /* 0x000fe200000e0000 */
[----:B------:R-:W-:Y:S01]  /*c550*/  UIADD3 UR8, -UR22, URZ, URZ ;  /* 0x0000003f16087290 */ /* 0x000fe2000fffe13f */
[----:B------:R-:W-:Y:S01]  /*c560*/  R2UR UR11, R2 ;  /* 0x00000000020b72ca */ /* 0x000fe200000e0000 */
[----:B------:R-:W-:Y:S01]  /*c570*/  @P3 IMAD.MOV R12, RZ, RZ, R9 ;  /* 0x000000ffff0c3224 */ /* 0x000fe200078e0209 */
[----:B------:R-:W-:Y:S01]  /*c580*/  UIADD3 UR28, UP2, UR28, 0x270, URZ ;  /* 0x000002701c1c7890 */ /* 0x000fe2000ff5e03f */
[----:B------:R-:W-:Y:S01]  /*c590*/  SEL R9, RZ, 0x1, P5 ;  /* 0x00000001ff097807 */ /* 0x000fe20002800000 */
[----:B------:R-:W-:Y:S01]  /*c5a0*/  UIMAD UR5, UR5, UR8, UR14 ;  /* 0x00000008050572a4 */ /* 0x000fe2000f8e020e */
[----:B------:R-:W-:Y:S01]  /*c5b0*/  R2UR UR14, R8 ;  /* 0x00000000080e72ca */ /* 0x000fe200000e0000 */
[----:B------:R-:W-:Y:S01]  /*c5c0*/  UIMAD UR20, UR7, UR9, UR20 ;  /* 0x00000009071472a4 */ /* 0x000fe2000f8e0214 */
[----:B------:R-:W-:Y:S01]  /*c5d0*/  ISETP.NE.AND P4, PT, R12, R17, PT ;  /* 0x000000110c00720c */ /* 0x000fe20003f85270 */
[----:B------:R-:W-:Y:S01]  /*c5e0*/  UIMAD UR21, UR5, UR4, UR21 ;  /* 0x00000004051572a4 */ /* 0x000fe2000f8e0215 */
[----:B------:R-:W-:Y:S01]  /*c5f0*/  LOP3.LUT R6, R6, R9, RZ, 0x3c, !PT ;  /* 0x0000000906067212 */ /* 0x000fe200078e3cff */
[----:B------:R-:W-:Y:S01]  /*c600*/  UIADD3.X UR7, URZ, UR29, URZ, UP1, !UPT ;  /* 0x0000001d3f077290 */ /* 0x000fe20008ffe43f */
[----:B------:R-:W-:Y:S01]  /*c610*/  SEL R11, R15, RZ, P3 ;  /* 0x000000ff0f0b7207 */ /* 0x000fe20001800000 */
[----:B------:R-:W-:Y:S01]  /*c620*/  UPRMT UR4, UR25, 0x5410, URZ ;  /* 0x0000541019047896 */ /* 0x000fe2000800003f */
[----:B------:R-:W-:Y:S01]  /*c630*/  SEL R9, R12, RZ, P4 ;  /* 0x000000ff0c097207 */ /* 0x000fe20002000000 */
[----:B------:R-:W-:-:S02]  /*c640*/  UIADD3 UR8, UR23, 0x2c000, URZ ;  /* 0x0002c00017087890 */ /* 0x000fc4000fffe03f */
[----:B------:R-:W-:Y:S01]  /*c650*/  UIADD3.X UR29, URZ, UR29, URZ, UP2, !UPT ;  /* 0x0000001d3f1d7290 */ /* 0x000fe200097fe43f */
[----:B------:R-:W-:Y:S01]  /*c660*/  UMOV UR9, UR17 ;  /* 0x0000001100097c82 */ /* 0x000fe20008000000 */
[----:B------:R-:W-:Y:S02]  /*c670*/  UMOV UR10, UR18 ;  /* 0x00000012000a7c82 */ /* 0x000fe40008000000 */
[----:B------:R-:W-:Y:S01]  /*c680*/  @P4 IMAD.MOV R13, RZ, RZ, R8 ;  /* 0x000000ffff0d4224 */ /* 0x000fe200078e0208 */
[----:B------:R1:W-:Y:S03]  /*c690*/  UTMALDG.5D.IM2COL [UR16], [UR6], UR4 ;  /* 0x00000010060073b4 */ /* 0x0003e60008060004 */
[----:B------:R-:W-:Y:S01]  /*c6a0*/  IMAD.MOV.U32 R8, RZ, RZ, R13 ;  /* 0x000000ffff087224 */ /* 0x000fe200078e000d */
[----:B------:R1:W-:Y:S02]  /*c6b0*/  UTMALDG.5D.MULTICAST [UR8], [UR28], UR31, desc[UR26] ;  /* 0x00001a081c0073b4 */ /* 0x0003e4000802181f */
[----:B-1----:R-:W-:Y:S05]  /*c6c0*/  @P6 BRA `(.L_x_253) ;  /* 0xfffffff800486947 */ /* 0x002fea000383ffff */
.L_x_249:
[----:B------:R-:W-:Y:S01]  /*c6d0*/  ISETP.GE.U32.AND P2, PT, R5, 0xb, PT ;  /* 0x0000000b0500780c */ /* 0x000fe20003f46070 */
[----:B------:R-:W-:Y:S05]  /*c6e0*/  WARPSYNC.ALL ;  /* 0x0000000000007948 */ /* 0x000fea0003800000 */
[----:B------:R-:W-:-:S07]  /*c6f0*/  ELECT P1, URZ, PT ;  /* 0x00000000003f782f */ /* 0x000fce0003820000 */
[----:B------:R-:W-:-:S05]  /*c700*/  @P2 IMAD.WIDE.U32 R2, R5, -0x45d1745d, RZ ;  /* 0xba2e8ba305022825 */ /* 0x000fca00078e00ff */
[----:B------:R-:W-:-:S04]  /*c710*/  @P2 SHF.R.U32.HI R0, RZ, 0x3, R3 ;  /* 0x00000003ff002819 */ /* 0x000fc80000011603 */
[----:B------:R-:W-:-:S04]  /*c720*/  @P2 LOP3.LUT R0, R0, 0x1, RZ, 0xc0, !PT ;  /* 0x0000000100002812 */ /* 0x000fc800078ec0ff */
[----:B------:R-:W-:Y:S01]  /*c730*/  @P2 ISETP.NE.U32.AND P0, PT, R0, 0x1, PT ;  /* 0x000000010000280c */ /* 0x000fe20003f05070 */
[----:B------:R-:W-:-:S12]  /*c740*/  @!P1 EXIT ;  /* 0x000000000000994d */ /* 0x000fd80003800000 */
[----:B------:R-:W-:Y:S01]  /*c750*/  LOP3.LUT R4, R4, 0x2, RZ, 0xfc, !PT ;  /* 0x0000000204047812 */ /* 0x000fe200078efcff */
[----:B------:R-:W-:Y:S01]  /*c760*/  IMAD.MOV.U32 R0, RZ, RZ, 0x1 ;  /* 0x00000001ff007424 */ /* 0x000fe200078e00ff */
[----:B------:R-:W-:Y:S02]  /*c770*/  @P2 ISETP.NE.U32.AND.EX P0, PT, RZ, RZ, PT, P0 ;  /* 0x000000ffff00220c */ /* 0x000fe40003f05100 */
[----:B------:R-:W-:Y:S02]  /*c780*/  ISETP.NE.AND P1, PT, R4, 0x3, PT ;  /* 0x000000030400780c */ /* 0x000fe40003f25270 */
[----:B------:R-:W-:-:S11]  /*c790*/  @P2 SEL R0, RZ, 0x1, !P0 ;  /* 0x00000001ff002807 */ /* 0x000fd60004000000 */
[----:B------:R-:W-:Y:S05]  /*c7a0*/  @!P1 BRA `(.L_x_254) ;  /* 0x0000000000049947 */ /* 0x000fea0003800000 */
[----:B------:R-:W-:Y:S01]  /*c7b0*/  BPT.TRAP 0x1 ;  /* 0x000000040000795c */ /* 0x000fe20000300000 */
.L_x_254:
[----:B------:R-:W1:Y:S01]  /*c7c0*/  S2R R7, SR_CgaCtaId ;  /* 0x0000000000077919 */ /* 0x000e620000008800 */
[----:B------:R-:W-:Y:S01]  /*c7d0*/  IMAD.WIDE.U32 R2, R5, -0x45d1745d, RZ ;  /* 0xba2e8ba305027825 */ /* 0x000fe200078e00ff */
[----:B------:R-:W-:-:S04]  /*c7e0*/  MOV R4, 0x400 ;  /* 0x0000040000047802 */ /* 0x000fc80000000f00 */
[----:B------:R-:W-:-:S05]  /*c7f0*/  SHF.R.U32.HI R2, RZ, 0x3, R3 ;  /* 0x00000003ff027819 */ /* 0x000fca0000011603 */
[----:B------:R-:W-:Y:S01]  /*c800*/  IMAD R5, R2, -0xb, R5 ;  /* 0xfffffff502057824 */ /* 0x000fe200078e0205 */
[----:B-1----:R-:W-:-:S05]  /*c810*/  LEA R4, R7, R4, 0x18 ;  /* 0x0000000407047211 */ /* 0x002fca00078ec0ff */
[----:B------:R-:W-:Y:S01]  /*c820*/  VIADD R2, R4, 0x37058 ;  /* 0x0003705804027836 */ /* 0x000fe20000000000 */
[----:B------:R-:W-:-:S03]  /*c830*/  SHF.L.U32 R4, R0, 0x1f, RZ ;  /* 0x0000001f00047819 */ /* 0x000fc600000006ff */
[----:B------:R-:W-:-:S07]  /*c840*/  IMAD R3, R5, 0x8, R2 ;  /* 0x0000000805037824 */ /* 0x000fce00078e0202 */
.L_x_255:
[----:B-1----:R1:W0:Y:S02]  /*c850*/  SYNCS.PHASECHK.TRANS64.TRYWAIT P0, [R3+URZ], R4 ;  /* 0x00000004030075a7 */ /* 0x002224000800017f */
[----:B0-----:R-:W-:Y:S05]  /*c860*/  @!P0 NANOSLEEP.SYNCS 0x989680 ;  /* 0x009896800000895d */ /* 0x001fea0003900000 */
[----:B------:R-:W0:Y:S02]  /*c870*/  @!P0 SYNCS.PHASECHK.TRANS64 P0, [R3+URZ], R4 ;  /* 0x00000004030085a7 */ /* 0x000e24000800007f */
[----:B0-----:R-:W-:Y:S05]  /*c880*/  @!P0 BRA `(.L_x_255) ;  /* 0xfffffffc00f08947 */ /* 0x001fea000383ffff */
[----:B------:R-:W-:-:S05]  /*c890*/  VIADD R5, R5, 0x1 ;  /* 0x0000000105057836 */ /* 0x000fca0000000000 */
[----:B------:R-:W-:-:S04]  /*c8a0*/  ISETP.NE.AND P0, PT, R5, 0xb, PT ;  /* 0x0000000b0500780c */ /* 0x000fc80003f05270 */
[----:B-1----:R-:W-:Y:S02]  /*c8b0*/  SEL R3, RZ, 0x1, P0 ;  /* 0x00000001ff037807 */ /* 0x002fe40000000000 */
[----:B------:R-:W-:Y:S02]  /*c8c0*/  SEL R5, R5, RZ, P0 ;  /* 0x000000ff05057207 */ /* 0x000fe40000000000 */
[----:B------:R-:W-:-:S03]  /*c8d0*/  LOP3.LUT R7, R0, R3, RZ, 0x3c, !PT ;  /* 0x0000000300077212 */ /* 0x000fc600078e3cff */
[----:B------:R-:W-:Y:S01]  /*c8e0*/  IMAD R0, R5, 0x8, R2 ;  /* 0x0000000805007824 */ /* 0x000fe200078e0202 */
[----:B------:R-:W-:-:S07]  /*c8f0*/  SHF.L.U32 R3, R7, 0x1f, RZ ;  /* 0x0000001f07037819 */ /* 0x000fce00000006ff */
.L_x_256:
[----:B0-----:R0:W1:Y:S02]  /*c900*/  SYNCS.PHASECHK.TRANS64.TRYWAIT P0, [R0+URZ], R3 ;  /* 0x00000003000075a7 */ /* 0x001064000800017f */
[----:B-1----:R-:W-:Y:S05]  /*c910*/  @!P0 NANOSLEEP.SYNCS 0x989680 ;  /* 0x009896800000895d */ /* 0x002fea0003900000 */
[----:B------:R-:W1:Y:S02]  /*c920*/  @!P0 SYNCS.PHASECHK.TRANS64 P0, [R0+URZ], R3 ;  /* 0x00000003000085a7 */ /* 0x000e64000800007f */
[----:B-1----:R-:W-:Y:S05]  /*c930*/  @!P0 BRA `(.L_x_256) ;  /* 0xfffffffc00f08947 */ /* 0x002fea000383ffff */
[----:B------:R-:W-:-:S05]  /*c940*/  VIADD R5, R5, 0x1 ;  /* 0x0000000105057836 */ /* 0x000fca0000000000 */
[----:B------:R-:W-:-:S04]  /*c950*/  ISETP.NE.AND P0, PT, R5, 0xb, PT ;  /* 0x0000000b0500780c */ /* 0x000fc80003f05270 */
[----:B0-----:R-:W-:Y:S02]  /*c960*/  SEL R0, RZ, 0x1, P0 ;  /* 0x00000001ff007807 */ /* 0x001fe40000000000 */
[----:B------:R-:W-:Y:S02]  /*c970*/  SEL R5, R5, RZ, P0 ;  /* 0x000000ff05057207 */ /* 0x000fe40000000000 */
[----:B------:R-:W-:-:S03]  /*c980*/  LOP3.LUT R7, R7, R0, RZ, 0x3c, !PT ;  /* 0x0000000007077212 */ /* 0x000fc600078e3cff */
[----:B------:R-:W-:Y:S01]  /*c990*/  IMAD R0, R5, 0x8, R2 ;  /* 0x0000000805007824 */ /* 0x000fe200078e0202 */
[----:B------:R-:W-:-:S07]  /*c9a0*/  SHF.L.U32 R3, R7, 0x1f, RZ ;  /* 0x0000001f07037819 */ /* 0x000fce00000006ff */
.L_x_257:
        /* <DEDUP_REMOVED lines=11> */
.L_x_258:
        /* <DEDUP_REMOVED lines=11> */
.L_x_259:
        /* <DEDUP_REMOVED lines=11> */
.L_x_260:
        /* <DEDUP_REMOVED lines=11> */
.L_x_261:
        /* <DEDUP_REMOVED lines=11> */
.L_x_262:
        /* <DEDUP_REMOVED lines=11> */
.L_x_263:
        /* <DEDUP_REMOVED lines=11> */
.L_x_264:
        /* <DEDUP_REMOVED lines=11> */
.L_x_265:
[----:B0-----:R0:W1:Y:S02]  /*cf30*/  SYNCS.PHASECHK.TRANS64.TRYWAIT P0, [R5+URZ], R0 ;  /* 0x00000000050075a7 */ /* 0x001064000800017f */
[----:B-1----:R-:W-:Y:S05]  /*cf40*/  @!P0 NANOSLEEP.SYNCS 0x989680 ;  /* 0x009896800000895d */ /* 0x002fea0003900000 */
[----:B------:R-:W1:Y:S02]  /*cf50*/  @!P0 SYNCS.PHASECHK.TRANS64 P0, [R5+URZ], R0 ;  /* 0x00000000050085a7 */ /* 0x000e64000800007f */
[----:B-1----:R-:W-:Y:S05]  /*cf60*/  @P0 EXIT ;  /* 0x000000000000094d */ /* 0x002fea0003800000 */
[----:B------:R-:W-:Y:S05]  /*cf70*/  BRA `(.L_x_265) ;  /* 0xfffffffc00ec7947 */ /* 0x000fea000383ffff */
.L_x_266:
[----:B------:R-:W-:-:S00]  /*cf80*/  BRA `(.L_x_266) ;  /* 0xfffffffc00fc7947 */ /* 0x000fc0000383ffff */
[----:B------:R-:W-:-:S00]  /*cf90*/  NOP ;  /* 0x0000000000007918 */ /* 0x000fc00000000000 */
        /* <DEDUP_REMOVED lines=14> */
.L_x_267:


//--------------------- .nv.shared._ZN7cutlass13device_kernelINS_4conv6kernel13ConvUniversalINS1_16ConvProblemShapeILNS1_8OperatorE0ELi3EEENS1_10collective14CollectiveConvINS1_46MainloopSm90TmaGmmaWarpSpecializedImplicitGemmILS5_0ELi11ELi3EN4cute5tupleIJNSA_1CILi2EEENSC_ILi1EEESE_EEENS1_36KernelImplicitTmaWarpSpecializedSm90ELi1EEENSB_IJNSC_ILi256EEENSC_ILi64EEENSB_IJNSC_ILi32EEEEEEEEENS_10bfloat16_tESN_NSA_8TiledMMAINSA_8MMA_AtomIJNSA_4SM904GMMA27MMA_64x64x16_F32BF16BF16_SSILNSR_5MajorE0ELST_0ELNSR_7ScaleInE1ELSU_1EEEEEENSA_6LayoutINSB_IJSE_SE_SE_EEENSB_IJNSC_ILi0EEESZ_SZ_EEEEENSB_IJNSA_10UnderscoreES12_S12_EEEEENS7_6detail26Sm90ImplicitGemmTileTraitsINSA_20SM90_TMA_LOAD_IM2COLENSA_14ComposedLayoutINSA_7SwizzleILi2ELi4ELi3EEENSA_18smem_ptr_flag_bitsILi16EEENSX_INSB_IJNSB_IJNSC_ILi8EEESK_EEENSB_IJSK_SE_EEENSB_IJSE_NSC_ILi11EEEEEEEEENSB_IJNSB_IJSK_SI_EEENSB_IJSE_SZ_EEENSB_IJSZ_NSC_ILi8192EEEEEEEEEEEEEvEENS16_INSA_23SM90_TMA_LOAD_MULTICASTENS18_IS1A_S1C_NSX_INSB_IJNSB_IJS1D_S1D_EEES1F_S1H_EEENSB_IJS1J_S1K_NSB_IJSZ_NSC_ILi2048EEEEEEEEEEEEEvEEEENS_8epilogue10collective6detail29Sm90TmaWarpSpecializedAdapterINS22_15DefaultEpilogueISN_NSB_IJNSB_IJllllEEESE_SZ_EEES27_NS21_6thread17LinearCombinationISN_Li1EffLNS28_9ScaleType4KindE0ELNS_15FloatRoundStyleE2ESN_EENS_4gemm15EpilogueDefaultEEEEEvvEEEEvNT_6ParamsE --------------------------
	.section	.nv.shared._ZN7cutlass13device_kernelINS_4conv6kernel13ConvUniversalINS1_16ConvProblemShapeILNS1_8OperatorE0ELi3EEENS1_10collective14CollectiveConvINS1_46MainloopSm90TmaGmmaWarpSpecializedImplicitGemmILS5_0ELi11ELi3EN4cute5tupleIJNSA_1CILi2EEENSC_ILi1EEESE_EEENS1_36KernelImplicitTmaWarpSpecializedSm90ELi1EEENSB_IJNSC_ILi256EEENSC_ILi64EEENSB_IJNSC_ILi32EEEEEEEEENS_10bfloat16_tESN_NSA_8TiledMMAINSA_8MMA_AtomIJNSA_4SM904GMMA27MMA_64x64x16_F32BF16BF16_SSILNSR_5MajorE0ELST_0ELNSR_7ScaleInE1ELSU_1EEEEEENSA_6LayoutINSB_IJSE_SE_SE_EEENSB_IJNSC_ILi0EEESZ_SZ_EEEEENSB_IJNSA_10UnderscoreES12_S12_EEEEENS7_6detail26Sm90ImplicitGemmTileTraitsINSA_20SM90_TMA_LOAD_IM2COLENSA_14ComposedLayoutINSA_7SwizzleILi2ELi4ELi3EEENSA_18smem_ptr_flag_bitsILi16EEENSX_INSB_IJNSB_IJNSC_ILi8EEESK_EEENSB_IJSK_SE_EEENSB_IJSE_NSC_ILi11EEEEEEEEENSB_IJNSB_IJSK_SI_EEENSB_IJSE_SZ_EEENSB_IJSZ_NSC_ILi8192EEEEEEEEEEEEEvEENS16_INSA_23SM90_TMA_LOAD_MULTICASTENS18_IS1A_S1C_NSX_INSB_IJNSB_IJS1D_S1D_EEES1F_S1H_EEENSB_IJS1J_S1K_NSB_IJSZ_NSC_ILi2048EEEEEEEEEEEEEvEEEENS_8epilogue10collective6detail29Sm90TmaWarpSpecializedAdapterINS22_15DefaultEpilogueISN_NSB_IJNSB_IJllllEEESE_SZ_EEES27_NS21_6thread17LinearCombinationISN_Li1EffLNS28_9ScaleType4KindE0ELNS_15FloatRoundStyleE2ESN_EENS_4gemm15EpilogueDefaultEEEEEvvEEEEvNT_6ParamsE,"aw",@nobits
	.sectionflags	@""
	.align	16
	.zero		1024


//--------------------- .nv.shared.reserved.0     --------------------------
	.section	.nv.shared.reserved.0,"aw",@nobits
	.weak		__nv_reservedSMEM_offset_0_alias
	.size		__nv_reservedSMEM_offset_0_alias, 0, 0
	.other		__nv_reservedSMEM_offset_0_alias,@"STO_CUDA_RESERVED_SHARED STV_DEFAULT"
__nv_reservedSMEM_offset_0_alias:
	.zero		0


//--------------------- .nv.global                --------------------------
	.section	.nv.global,"aw",@nobits
.nv.global:
	.type		_ZN39_INTERNAL_e73fc722_4_k_cu_977f955d_29644cute1_E,@object
	.size		_ZN39_INTERNAL_e73fc722_4_k_cu_977f955d_29644cute1_E,(_ZN39_INTERNAL_e73fc722_4_k_cu_977f955d_29644cuda3std3__45__cpo6cbeginE - _ZN39_INTERNAL_e73fc722_4_k_cu_977f955d_29644cute1_E)
_ZN39_INTERNAL_e73fc722_4_k_cu_977f955d_29644cute1_E:
	.zero		1
	.type		_ZN39_INTERNAL_e73fc722_4_k_cu_977f955d_29644cuda3std3__45__cpo6cbeginE,@object
	.size		_ZN39_INTERNAL_e73fc722_4_k_cu_977f955d_29644cuda3std3__45__cpo6cbeginE,(_ZN39_INTERNAL_e73fc722_4_k_cu_977f955d_29644cuda3std3__48in_placeE - _ZN39_INTERNAL_e73fc722_4_k_cu_977f955d_29644cuda3std3__45__cpo6cbeginE)
_ZN39_INTERNAL_e73fc722_4_k_cu_977f955d_29644cuda3std3__45__cpo6cbeginE:
	.zero		1
	.type		_ZN39_INTERNAL_e73fc722_4_k_cu_977f955d_29644cuda3std3__48in_placeE,@object
	.size		_ZN39_INTERNAL_e73fc722_4_k_cu_977f955d_29644cuda3std3__48in_placeE,(_ZN39_INTERNAL_e73fc722_4_k_cu_977f955d_29644cuda3std6ranges3__45__cpo9iter_moveE - _ZN39_INTERNAL_e73fc722_4_k_cu_977f955d_29644cuda3std3__48in_placeE)
_ZN39_INTERNAL_e73fc722_4_k_cu_977f955d_29644cuda3std3__48in_placeE:
	.zero		1
	.type		_ZN39_INTERNAL_e73fc722_4_k_cu_977f955d_29644cuda3std6ranges3__45__cpo9iter_moveE,@object
	.size		_ZN39_INTERNAL_e73fc722_4_k_cu_977f955d_29644cuda3std6ranges3__45__cpo9iter_moveE,(_ZN39_INTERNAL_e73fc722_4_k_cu_977f955d_29644cuda3std3__45__cpo5beginE - _ZN39_INTERNAL_e73fc722_4_k_cu_977f955d_29644cuda3std6ranges3__45__cpo9iter_moveE)
_ZN39_INTERNAL_e73fc722_4_k_cu_977f955d_29644cuda3std6ranges3__45__cpo9iter_moveE:
	.zero		1
	.type		_ZN39_INTERNAL_e73fc722_4_k_cu_977f955d_29644cuda3std3__45__cpo5beginE,@object
	.size		_ZN39_INTERNAL_e73fc722_4_k_cu_977f955d_29644cuda3std3__45__cpo5beginE,(_ZN39_INTERNAL_e73fc722_4_k_cu_977f955d_29644cuda3std3__441_GLOBAL__N__e73fc722_4_k_cu_977f955d_29646ignoreE - _ZN39_INTERNAL_e73fc722_4_k_cu_977f955d_29644cuda3std3__45__cpo5beginE)
_ZN39_INTERNAL_e73fc722_4_k_cu_977f955d_29644cuda3std3__45__cpo5beginE:
	.zero		1
	.type		_ZN39_INTERNAL_e73fc722_4_k_cu_977f955d_29644cuda3std3__441_GLOBAL__N__e73fc722_4_k_cu_977f955d_29646ignoreE,@object
	.size		_ZN39_INTERNAL_e73fc722_4_k_cu_977f955d_29644cuda3std3__441_GLOBAL__N__e73fc722_4_k_cu_977f955d_29646ignoreE,(_ZN39_INTERNAL_e73fc722_4_k_cu_977f955d_29644cute7productE - _ZN39_INTERNAL_e73fc722_4_k_cu_977f955d_29644cuda3std3__441_GLOBAL__N__e73fc722_4_k_cu_977f955d_29646ignoreE)
_ZN39_INTERNAL_e73fc722_4_k_cu_977f955d_29644cuda3std3__441_GLOBAL__N__e73fc722_4_k_cu_977f955d_29646ignoreE:
	.zero		1
	.type		_ZN39_INTERNAL_e73fc722_4_k_cu_977f955d_29644cute7productE,@object
	.size		_ZN39_INTERNAL_e73fc722_4_k_cu_977f955d_29644cute7productE,(_ZN39_INTERNAL_e73fc722_4_k_cu_977f955d_29644cuda3std3__45__cpo3endE - _ZN39_INTERNAL_e73fc722_4_k_cu_977f955d_29644cute7productE)
_ZN39_INTERNAL_e73fc722_4_k_cu_977f955d_29644cute7productE:
	.zero		1
	.type		_ZN39_INTERNAL_e73fc722_4_k_cu_977f955d_29644cuda3std3__45__cpo3endE,@object
	.size		_ZN39_INTERNAL_e73fc722_4_k_cu_977f955d_29644cuda3std3__45__cpo3endE,(_ZN39_INTERNAL_e73fc722_4_k_cu_977f955d_29644cuda3std3__419piecewise_constructE - _ZN39_INTERNAL_e73fc722_4_k_cu_977f955d_29644cuda3std3__45__cpo3endE)
_ZN39_INTERNAL_e73fc722_4_k_cu_977f955d_29644cuda3std3__45__cpo3endE:
	.zero		1
	.type		_ZN39_INTERNAL_e73fc722_4_k_cu_977f955d_29644cuda3std3__419piecewise_constructE,@object
	.size		_ZN39_INTERNAL_e73fc722_4_k_cu_977f955d_29644cuda3std3__419piecewise_constructE,(_ZN39_INTERNAL_e73fc722_4_k_cu_977f955d_29644cuda3std3__45__cpo4cendE - _ZN39_INTERNAL_e73fc722_4_k_cu_977f955d_29644cuda3std3__419piecewise_constructE)
_ZN39_INTERNAL_e73fc722_4_k_cu_977f955d_29644cuda3std3__419piecewise_constructE:
	.zero		1
	.type		_ZN39_INTERNAL_e73fc722_4_k_cu_977f955d_29644cuda3std3__45__cpo4cendE,@object
	.size		_ZN39_INTERNAL_e73fc722_4_k_cu_977f955d_29644cuda3std3__45__cpo4cendE,(_ZN39_INTERNAL_e73fc722_4_k_cu_977f955d_29644cuda3std6ranges3__45__cpo4swapE - _ZN39_INTERNAL_e73fc722_4_k_cu_977f955d_29644cuda3std3__45__cpo4cendE)
_ZN39_INTERNAL_e73fc722_4_k_cu_977f955d_29644cuda3std3__45__cpo4cendE:
	.zero		1
	.type		_ZN39_INTERNAL_e73fc722_4_k_cu_977f955d_29644cuda3std6ranges3__45__cpo4swapE,@object
	.size		_ZN39_INTERNAL_e73fc722_4_k_cu_977f955d_29644cuda3std6ranges3__45__cpo4swapE,(.L_7 - _ZN39_INTERNAL_e73fc722_4_k_cu_977f955d_29644cuda3std6ranges3__45__cpo4swapE)
_ZN39_INTERNAL_e73fc722_4_k_cu_977f955d_29644cuda3std6ranges3__45__cpo4swapE:
	.zero		1
.L_7:


//--------------------- .nv.constant0._ZN7cutlass13device_kernelINS_4conv6kernel13ConvUniversalINS1_16ConvProblemShapeILNS1_8OperatorE0ELi3EEENS1_10collective14CollectiveConvINS1_46MainloopSm90TmaGmmaWarpSpecializedImplicitGemmILS5_0ELi11ELi3EN4cute5tupleIJNSA_1CILi2EEENSC_ILi1EEESE_EEENS1_36KernelImplicitTmaWarpSpecializedSm90ELi1EEENSB_IJNSC_ILi256EEENSC_ILi64EEENSB_IJNSC_ILi32EEEEEEEEENS_10bfloat16_tESN_NSA_8TiledMMAINSA_8MMA_AtomIJNSA_4SM904GMMA27MMA_64x64x16_F32BF16BF16_SSILNSR_5MajorE0ELST_0ELNSR_7ScaleInE1ELSU_1EEEEEENSA_6LayoutINSB_IJSE_SE_SE_EEENSB_IJNSC_ILi0EEESZ_SZ_EEEEENSB_IJNSA_10UnderscoreES12_S12_EEEEENS7_6detail26Sm90ImplicitGemmTileTraitsINSA_20SM90_TMA_LOAD_IM2COLENSA_14ComposedLayoutINSA_7SwizzleILi2ELi4ELi3EEENSA_18smem_ptr_flag_bitsILi16EEENSX_INSB_IJNSB_IJNSC_ILi8EEESK_EEENSB_IJSK_SE_EEENSB_IJSE_NSC_ILi11EEEEEEEEENSB_IJNSB_IJSK_SI_EEENSB_IJSE_SZ_EEENSB_IJSZ_NSC_ILi8192EEEEEEEEEEEEEvEENS16_INSA_23SM90_TMA_LOAD_MULTICASTENS18_IS1A_S1C_NSX_INSB_IJNSB_IJS1D_S1D_EEES1F_S1H_EEENSB_IJS1J_S1K_NSB_IJSZ_NSC_ILi2048EEEEEEEEEEEEEvEEEENS_8epilogue10collective6detail29Sm90TmaWarpSpecializedAdapterINS22_15DefaultEpilogueISN_NSB_IJNSB_IJllllEEESE_SZ_EEES27_NS21_6thread17LinearCombinationISN_Li1EffLNS28_9ScaleType4KindE0ELNS_15FloatRoundStyleE2ESN_EENS_4gemm15EpilogueDefaultEEEEEvvEEEEvNT_6ParamsE --------------------------
	.section	.nv.constant0._ZN7cutlass13device_kernelINS_4conv6kernel13ConvUniversalINS1_16ConvProblemShapeILNS1_8OperatorE0ELi3EEENS1_10collective14CollectiveConvINS1_46MainloopSm90TmaGmmaWarpSpecializedImplicitGemmILS5_0ELi11ELi3EN4cute5tupleIJNSA_1CILi2EEENSC_ILi1EEESE_EEENS1_36KernelImplicitTmaWarpSpecializedSm90ELi1EEENSB_IJNSC_ILi256EEENSC_ILi64EEENSB_IJNSC_ILi32EEEEEEEEENS_10bfloat16_tESN_NSA_8TiledMMAINSA_8MMA_AtomIJNSA_4SM904GMMA27MMA_64x64x16_F32BF16BF16_SSILNSR_5MajorE0ELST_0ELNSR_7ScaleInE1ELSU_1EEEEEENSA_6LayoutINSB_IJSE_SE_SE_EEENSB_IJNSC_ILi0EEESZ_SZ_EEEEENSB_IJNSA_10UnderscoreES12_S12_EEEEENS7_6detail26Sm90ImplicitGemmTileTraitsINSA_20SM90_TMA_LOAD_IM2COLENSA_14ComposedLayoutINSA_7SwizzleILi2ELi4ELi3EEENSA_18smem_ptr_flag_bitsILi16EEENSX_INSB_IJNSB_IJNSC_ILi8EEESK_EEENSB_IJSK_SE_EEENSB_IJSE_NSC_ILi11EEEEEEEEENSB_IJNSB_IJSK_SI_EEENSB_IJSE_SZ_EEENSB_IJSZ_NSC_ILi8192EEEEEEEEEEEEEvEENS16_INSA_23SM90_TMA_LOAD_MULTICASTENS18_IS1A_S1C_NSX_INSB_IJNSB_IJS1D_S1D_EEES1F_S1H_EEENSB_IJS1J_S1K_NSB_IJSZ_NSC_ILi2048EEEEEEEEEEEEEvEEEENS_8epilogue10collective6detail29Sm90TmaWarpSpecializedAdapterINS22_15DefaultEpilogueISN_NSB_IJNSB_IJllllEEESE_SZ_EEES27_NS21_6thread17LinearCombinationISN_Li1EffLNS28_9ScaleType4KindE0ELNS_15FloatRoundStyleE2ESN_EENS_4gemm15EpilogueDefaultEEEEEvvEEEEvNT_6ParamsE,"a",@progbits
	.sectionflags	@""
	.align	4
.nv.constant0._ZN7cutlass13device_kernelINS_4conv6kernel13ConvUniversalINS1_16ConvProblemShapeILNS1_8OperatorE0ELi3EEENS1_10collective14CollectiveConvINS1_46MainloopSm90TmaGmmaWarpSpecializedImplicitGemmILS5_0ELi11ELi3EN4cute5tupleIJNSA_1CILi2EEENSC_ILi1EEESE_EEENS1_36KernelImplicitTmaWarpSpecializedSm90ELi1EEENSB_IJNSC_ILi256EEENSC_ILi64EEENSB_IJNSC_ILi32EEEEEEEEENS_10bfloat16_tESN_NSA_8TiledMMAINSA_8MMA_AtomIJNSA_4SM904GMMA27MMA_64x64x16_F32BF16BF16_SSILNSR_5MajorE0ELST_0ELNSR_7ScaleInE1ELSU_1EEEEEENSA_6LayoutINSB_IJSE_SE_SE_EEENSB_IJNSC_ILi0EEESZ_SZ_EEEEENSB_IJNSA_10UnderscoreES12_S12_EEEEENS7_6detail26Sm90ImplicitGemmTileTraitsINSA_20SM90_TMA_LOAD_IM2COLENSA_14ComposedLayoutINSA_7SwizzleILi2ELi4ELi3EEENSA_18smem_ptr_flag_bitsILi16EEENSX_INSB_IJNSB_IJNSC_ILi8EEESK_EEENSB_IJSK_SE_EEENSB_IJSE_NSC_ILi11EEEEEEEEENSB_IJNSB_IJSK_SI_EEENSB_IJSE_SZ_EEENSB_IJSZ_NSC_ILi8192EEEEEEEEEEEEEvEENS16_INSA_23SM90_TMA_LOAD_MULTICASTENS18_IS1A_S1C_NSX_INSB_IJNSB_IJS1D_S1D_EEES1F_S1H_EEENSB_IJS1J_S1K_NSB_IJSZ_NSC_ILi2048EEEEEEEEEEEEEvEEEENS_8epilogue10collective6detail29Sm90TmaWarpSpecializedAdapterINS22_15DefaultEpilogueISN_NSB_IJNSB_IJllllEEESE_SZ_EEES27_NS21_6thread17LinearCombinationISN_Li1EffLNS28_9ScaleType4KindE0ELNS_15FloatRoundStyleE2ESN_EENS_4gemm15EpilogueDefaultEEEEEvvEEEEvNT_6ParamsE:
	.zero		1664


//--------------------- SYMBOLS --------------------------

	.type		.nv.reservedSmem.offset0,@object
	.size		.nv.reservedSmem.offset0,0x4
